//
// Generated by NVIDIA NVVM Compiler
//
// Compiler Build ID: CL-36424714
// Cuda compilation tools, release 13.0, V13.0.88
// Based on NVVM 20.0.0
//

.version 9.0
.target sm_100
.address_size 64

	// .globl	_Z8mykernelPhS_
.extern .func  (.param .b32 func_retval0) vprintf
(
	.param .b64 vprintf_param_0,
	.param .b64 vprintf_param_1
)
;
.global .attribute(.managed) .align 8 .u64 volume;
.global .align 1 .b8 $str[27] = {61, 61, 61, 115, 111, 114, 116, 101, 100, 32, 98, 121, 32, 102, 105, 108, 101, 32, 115, 105, 122, 101, 61, 61, 61, 10};
.global .align 1 .b8 $str$1[7] = {37, 115, 32, 37, 100, 10};
.global .align 1 .b8 $str$2[31] = {61, 61, 61, 115, 111, 114, 116, 101, 100, 32, 98, 121, 32, 109, 111, 100, 105, 102, 105, 101, 100, 32, 116, 105, 109, 101, 61, 61, 61, 10};
.global .align 1 .b8 $str$3[4] = {37, 115, 10};
.global .align 1 .b8 $str$4[18] = {78, 111, 32, 115, 117, 99, 104, 32, 102, 105, 108, 101, 32, 37, 115, 33, 10};

.visible .entry _Z8mykernelPhS_(
	.param .u64 .ptr .align 1 _Z8mykernelPhS__param_0,
	.param .u64 .ptr .align 1 _Z8mykernelPhS__param_1
)
{
	.local .align 16 .b8 	__local_depot0[4144];
	.reg .b64 	%SP;
	.reg .b64 	%SPL;
	.reg .pred 	%p<176>;
	.reg .b16 	%rs<353>;
	.reg .b32 	%r<650>;
	.reg .b64 	%rd<709>;

	mov.u64 	%SPL, __local_depot0;
	cvta.local.u64 	%SP, %SPL;
	ld.param.u64 	%rd56, [_Z8mykernelPhS__param_0];
	cvta.to.global.u64 	%rd1, %rd56;
	add.u64 	%rd2, %SPL, 16;
	add.u64 	%rd3, %SPL, 32;
	add.u64 	%rd59, %SP, 4128;
	add.u64 	%rd4, %SPL, 4128;
	ld.global.u64 	%rd60, [volume];
	mov.b16 	%rs51, 0;
	st.u8 	[%rd60+36863], %rs51;
	st.u8 	[%rd60+36862], %rs51;
	st.u8 	[%rd60+1], %rs51;
	ld.global.u64 	%rd61, [volume];
	st.u8 	[%rd61], %rs51;
	mov.b32 	%r569, 0;
$L__BB0_1:
	mul.lo.s32 	%r201, %r569, 28;
	ld.global.u64 	%rd62, [volume];
	cvt.u64.u32 	%rd63, %r201;
	add.s64 	%rd64, %rd62, %rd63;
	mov.b16 	%rs52, 0;
	st.u8 	[%rd64+2], %rs52;
	cvt.u16.u32 	%rs53, %r569;
	add.s16 	%rs54, %rs53, 1;
	ld.global.u64 	%rd65, [volume];
	add.s64 	%rd66, %rd65, %rd63;
	st.u8 	[%rd66+4], %rs54;
	shr.u32 	%r202, %r569, 8;
	cvt.u16.u32 	%rs55, %r202;
	ld.global.u64 	%rd67, [volume];
	add.s64 	%rd68, %rd67, %rd63;
	st.u8 	[%rd68+3], %rs55;
	add.s32 	%r203, %r201, 28;
	ld.global.u64 	%rd69, [volume];
	cvt.u64.u32 	%rd70, %r203;
	add.s64 	%rd71, %rd69, %rd70;
	st.u8 	[%rd71+2], %rs52;
	add.s16 	%rs56, %rs53, 2;
	ld.global.u64 	%rd72, [volume];
	add.s64 	%rd73, %rd72, %rd70;
	st.u8 	[%rd73+4], %rs56;
	ld.global.u64 	%rd74, [volume];
	add.s64 	%rd75, %rd74, %rd70;
	st.u8 	[%rd75+3], %rs55;
	add.s32 	%r204, %r201, 56;
	ld.global.u64 	%rd76, [volume];
	cvt.u64.u32 	%rd77, %r204;
	add.s64 	%rd78, %rd76, %rd77;
	st.u8 	[%rd78+2], %rs52;
	add.s16 	%rs57, %rs53, 3;
	ld.global.u64 	%rd79, [volume];
	add.s64 	%rd80, %rd79, %rd77;
	st.u8 	[%rd80+4], %rs57;
	ld.global.u64 	%rd81, [volume];
	add.s64 	%rd82, %rd81, %rd77;
	st.u8 	[%rd82+3], %rs55;
	add.s32 	%r205, %r201, 84;
	ld.global.u64 	%rd83, [volume];
	cvt.u64.u32 	%rd84, %r205;
	add.s64 	%rd85, %rd83, %rd84;
	st.u8 	[%rd85+2], %rs52;
	add.s16 	%rs58, %rs53, 4;
	ld.global.u64 	%rd86, [volume];
	add.s64 	%rd87, %rd86, %rd84;
	st.u8 	[%rd87+4], %rs58;
	ld.global.u64 	%rd88, [volume];
	add.s64 	%rd89, %rd88, %rd84;
	st.u8 	[%rd89+3], %rs55;
	add.s32 	%r206, %r201, 112;
	ld.global.u64 	%rd90, [volume];
	cvt.u64.u32 	%rd91, %r206;
	add.s64 	%rd92, %rd90, %rd91;
	st.u8 	[%rd92+2], %rs52;
	add.s16 	%rs59, %rs53, 5;
	ld.global.u64 	%rd93, [volume];
	add.s64 	%rd94, %rd93, %rd91;
	st.u8 	[%rd94+4], %rs59;
	ld.global.u64 	%rd95, [volume];
	add.s64 	%rd96, %rd95, %rd91;
	st.u8 	[%rd96+3], %rs55;
	add.s32 	%r207, %r201, 140;
	ld.global.u64 	%rd97, [volume];
	cvt.u64.u32 	%rd98, %r207;
	add.s64 	%rd99, %rd97, %rd98;
	st.u8 	[%rd99+2], %rs52;
	add.s16 	%rs60, %rs53, 6;
	ld.global.u64 	%rd100, [volume];
	add.s64 	%rd101, %rd100, %rd98;
	st.u8 	[%rd101+4], %rs60;
	ld.global.u64 	%rd102, [volume];
	add.s64 	%rd103, %rd102, %rd98;
	st.u8 	[%rd103+3], %rs55;
	add.s32 	%r208, %r201, 168;
	ld.global.u64 	%rd104, [volume];
	cvt.u64.u32 	%rd105, %r208;
	add.s64 	%rd106, %rd104, %rd105;
	st.u8 	[%rd106+2], %rs52;
	add.s16 	%rs61, %rs53, 7;
	ld.global.u64 	%rd107, [volume];
	add.s64 	%rd108, %rd107, %rd105;
	st.u8 	[%rd108+4], %rs61;
	ld.global.u64 	%rd109, [volume];
	add.s64 	%rd110, %rd109, %rd105;
	st.u8 	[%rd110+3], %rs55;
	add.s32 	%r209, %r201, 196;
	ld.global.u64 	%rd111, [volume];
	cvt.u64.u32 	%rd112, %r209;
	add.s64 	%rd113, %rd111, %rd112;
	st.u8 	[%rd113+2], %rs52;
	add.s32 	%r569, %r569, 8;
	ld.global.u64 	%rd114, [volume];
	add.s64 	%rd115, %rd114, %rd112;
	st.u8 	[%rd115+4], %r569;
	shr.u32 	%r210, %r569, 8;
	ld.global.u64 	%rd116, [volume];
	add.s64 	%rd117, %rd116, %rd112;
	st.u8 	[%rd117+3], %r210;
	setp.ne.s32 	%p1, %r569, 1024;
	@%p1 bra 	$L__BB0_1;
	mov.b16 	%rs62, 116;
	mov.b16 	%rs63, 46;
	st.local.v2.u8 	[%rd4+4], {%rs63, %rs62};
	mov.b16 	%rs64, 120;
	st.local.v2.u8 	[%rd4+6], {%rs64, %rs62};
	mov.b16 	%rs65, 0;
	st.local.v2.u8 	[%rd4+8], {%rs65, %rs65};
	mov.b32 	%r570, 0;
$L__BB0_3:
	cvt.u16.u32 	%rs66, %r570;
	mul.hi.u16 	%rs67, %rs66, -13107;
	shr.u16 	%rs68, %rs67, 3;
	mul.lo.s16 	%rs69, %rs68, 10;
	sub.s16 	%rs70, %rs66, %rs69;
	add.s16 	%rs71, %rs70, 48;
	mul.lo.s16 	%rs72, %rs68, 205;
	shr.u16 	%rs73, %rs72, 11;
	mul.lo.s16 	%rs74, %rs73, 10;
	sub.s16 	%rs75, %rs68, %rs74;
	or.b16  	%rs76, %rs75, 48;
	st.local.v2.u8 	[%rd4+2], {%rs76, %rs71};
	shr.u16 	%rs77, %rs66, 2;
	mul.hi.u16 	%rs78, %rs77, 5243;
	shr.u16 	%rs79, %rs78, 1;
	add.s16 	%rs80, %rs79, 246;
	setp.lt.u32 	%p2, %r570, 1000;
	selp.b16 	%rs81, %rs79, %rs80, %p2;
	add.s16 	%rs82, %rs81, 48;
	setp.gt.u32 	%p3, %r570, 999;
	selp.b16 	%rs83, 49, 48, %p3;
	st.local.v2.u8 	[%rd4], {%rs83, %rs82};
	mov.b32 	%r574, 0;
	ld.global.u64 	%rd699, [volume];
$L__BB0_4:
	mul.lo.s32 	%r5, %r574, 28;
	mov.b32 	%r572, 0;
$L__BB0_5:
	add.s32 	%r214, %r5, %r572;
	cvt.u64.u32 	%rd118, %r214;
	add.s64 	%rd119, %rd699, %rd118;
	ld.u8 	%rs1, [%rd119+9];
	setp.eq.s16 	%p4, %rs1, 0;
	@%p4 bra 	$L__BB0_7;
	cvt.u64.u32 	%rd120, %r572;
	add.s64 	%rd121, %rd4, %rd120;
	ld.local.u8 	%rs337, [%rd121];
	bra.uni 	$L__BB0_8;
$L__BB0_7:
	cvt.u64.u32 	%rd122, %r572;
	add.s64 	%rd123, %rd4, %rd122;
	ld.local.u8 	%rs337, [%rd123];
	setp.eq.s16 	%p5, %rs337, 0;
	@%p5 bra 	$L__BB0_33;
$L__BB0_8:
	cvt.u32.u16 	%r215, %rs337;
	cvt.s32.s8 	%r216, %r215;
	cvt.u32.u16 	%r217, %rs1;
	setp.eq.s32 	%p6, %r217, %r216;
	add.s32 	%r7, %r572, 1;
	setp.lt.u32 	%p7, %r572, 20;
	and.pred  	%p8, %p6, %p7;
	mov.u32 	%r572, %r7;
	@%p8 bra 	$L__BB0_5;
	add.s32 	%r574, %r574, 1;
	setp.ne.s32 	%p9, %r574, 1024;
	@%p9 bra 	$L__BB0_4;
	ld.u8 	%rs84, [%rd699];
	mul.wide.u16 	%r219, %rs84, 256;
	ld.u8 	%r220, [%rd699+1];
	or.b32  	%r9, %r219, %r220;
	setp.eq.s32 	%p10, %r9, 1024;
	mov.b32 	%r574, 65535;
	@%p10 bra 	$L__BB0_12;
	mul.lo.s32 	%r221, %r9, 28;
	cvt.u64.u32 	%rd124, %r221;
	add.s64 	%rd125, %rd699, %rd124;
	ld.u8 	%rs85, [%rd125+3];
	ld.u8 	%rs86, [%rd125+4];
	st.u8 	[%rd699+1], %rs86;
	ld.global.u64 	%rd126, [volume];
	st.u8 	[%rd126], %rs85;
	ld.global.u64 	%rd699, [volume];
	mov.u32 	%r574, %r9;
$L__BB0_12:
	mul.lo.s32 	%r222, %r574, 28;
	cvt.u64.u32 	%rd127, %r222;
	add.s64 	%rd128, %rd699, %rd127;
	mov.b16 	%rs87, 1;
	st.u8 	[%rd128+2], %rs87;
	ld.global.u64 	%rd129, [volume];
	ld.u8 	%rs88, [%rd129+36862];
	ld.u8 	%rs89, [%rd129+36863];
	add.s64 	%rd130, %rd129, %rd127;
	st.u8 	[%rd130+4], %rs89;
	ld.global.u64 	%rd131, [volume];
	add.s64 	%rd132, %rd131, %rd127;
	st.u8 	[%rd132+3], %rs88;
	ld.global.u64 	%rd133, [volume];
	add.s64 	%rd134, %rd133, %rd127;
	mov.b16 	%rs90, 0;
	st.u8 	[%rd134+6], %rs90;
	ld.global.u64 	%rd135, [volume];
	add.s64 	%rd136, %rd135, %rd127;
	st.u8 	[%rd136+5], %rs90;
	ld.global.u64 	%rd137, [volume];
	ld.u8 	%rs91, [%rd137+36862];
	cvt.u32.u16 	%r223, %rs91;
	mul.wide.u16 	%r224, %rs91, 256;
	ld.u8 	%rs92, [%rd137+36863];
	cvt.u32.u16 	%r225, %rs92;
	and.b32  	%r226, %r225, 255;
	or.b32  	%r227, %r224, %r226;
	add.s64 	%rd138, %rd137, %rd127;
	st.u8 	[%rd138+8], %rs92;
	ld.global.u64 	%rd139, [volume];
	add.s64 	%rd140, %rd139, %rd127;
	st.u8 	[%rd140+7], %r223;
	add.s32 	%r228, %r227, 1;
	ld.global.u64 	%rd141, [volume];
	st.u8 	[%rd141+36863], %r228;
	shr.u32 	%r229, %r228, 8;
	st.u8 	[%rd141+36862], %r229;
	add.s64 	%rd8, %rd141, %rd127;
	ld.local.u8 	%rs93, [%rd4];
	st.u8 	[%rd8+9], %rs93;
	setp.eq.s16 	%p11, %rs93, 0;
	@%p11 bra 	$L__BB0_33;
	ld.local.u8 	%rs94, [%rd4+1];
	st.u8 	[%rd8+10], %rs94;
	setp.eq.s16 	%p12, %rs94, 0;
	@%p12 bra 	$L__BB0_33;
	ld.local.u8 	%rs95, [%rd4+2];
	st.u8 	[%rd8+11], %rs95;
	setp.eq.s16 	%p13, %rs95, 0;
	@%p13 bra 	$L__BB0_33;
	ld.local.u8 	%rs96, [%rd4+3];
	st.u8 	[%rd8+12], %rs96;
	setp.eq.s16 	%p14, %rs96, 0;
	@%p14 bra 	$L__BB0_33;
	ld.local.u8 	%rs97, [%rd4+4];
	st.u8 	[%rd8+13], %rs97;
	setp.eq.s16 	%p15, %rs97, 0;
	@%p15 bra 	$L__BB0_33;
	ld.local.u8 	%rs98, [%rd4+5];
	st.u8 	[%rd8+14], %rs98;
	setp.eq.s16 	%p16, %rs98, 0;
	@%p16 bra 	$L__BB0_33;
	ld.local.u8 	%rs99, [%rd4+6];
	st.u8 	[%rd8+15], %rs99;
	setp.eq.s16 	%p17, %rs99, 0;
	@%p17 bra 	$L__BB0_33;
	ld.local.u8 	%rs100, [%rd4+7];
	st.u8 	[%rd8+16], %rs100;
	setp.eq.s16 	%p18, %rs100, 0;
	@%p18 bra 	$L__BB0_33;
	ld.local.u8 	%rs101, [%rd4+8];
	st.u8 	[%rd8+17], %rs101;
	setp.eq.s16 	%p19, %rs101, 0;
	@%p19 bra 	$L__BB0_33;
	ld.local.u8 	%rs102, [%rd4+9];
	st.u8 	[%rd8+18], %rs102;
	setp.eq.s16 	%p20, %rs102, 0;
	@%p20 bra 	$L__BB0_33;
	ld.local.u8 	%rs103, [%rd4+10];
	st.u8 	[%rd8+19], %rs103;
	setp.eq.s16 	%p21, %rs103, 0;
	@%p21 bra 	$L__BB0_33;
	ld.local.u8 	%rs104, [%rd4+11];
	st.u8 	[%rd8+20], %rs104;
	setp.eq.s16 	%p22, %rs104, 0;
	@%p22 bra 	$L__BB0_33;
	ld.local.u8 	%rs105, [%rd4+12];
	st.u8 	[%rd8+21], %rs105;
	setp.eq.s16 	%p23, %rs105, 0;
	@%p23 bra 	$L__BB0_33;
	ld.local.u8 	%rs106, [%rd4+13];
	st.u8 	[%rd8+22], %rs106;
	setp.eq.s16 	%p24, %rs106, 0;
	@%p24 bra 	$L__BB0_33;
	ld.local.u8 	%rs107, [%rd4+14];
	st.u8 	[%rd8+23], %rs107;
	setp.eq.s16 	%p25, %rs107, 0;
	@%p25 bra 	$L__BB0_33;
	ld.local.u8 	%rs108, [%rd4+15];
	st.u8 	[%rd8+24], %rs108;
	setp.eq.s16 	%p26, %rs108, 0;
	@%p26 bra 	$L__BB0_33;
	ld.local.u8 	%rs109, [%rd4+16];
	st.u8 	[%rd8+25], %rs109;
	setp.eq.s16 	%p27, %rs109, 0;
	@%p27 bra 	$L__BB0_33;
	ld.local.u8 	%rs110, [%rd4+17];
	st.u8 	[%rd8+26], %rs110;
	setp.eq.s16 	%p28, %rs110, 0;
	@%p28 bra 	$L__BB0_33;
	ld.local.u8 	%rs111, [%rd4+18];
	st.u8 	[%rd8+27], %rs111;
	setp.eq.s16 	%p29, %rs111, 0;
	@%p29 bra 	$L__BB0_33;
	ld.local.u8 	%rs112, [%rd4+19];
	st.u8 	[%rd8+28], %rs112;
	setp.eq.s16 	%p30, %rs112, 0;
	@%p30 bra 	$L__BB0_33;
	mov.b16 	%rs113, 0;
	st.u8 	[%rd8+29], %rs113;
$L__BB0_33:
	setp.eq.s32 	%p31, %r574, 65535;
	@%p31 bra 	$L__BB0_36;
	mul.lo.s32 	%r231, %r574, 28;
	shl.b32 	%r12, %r574, 10;
	ld.global.u64 	%rd142, [volume];
	cvt.s64.s32 	%rd143, %r231;
	add.s64 	%rd144, %rd142, %rd143;
	mov.b16 	%rs114, 0;
	st.u8 	[%rd144+6], %rs114;
	ld.global.u64 	%rd145, [volume];
	add.s64 	%rd146, %rd145, %rd143;
	mov.b16 	%rs115, 4;
	st.u8 	[%rd146+5], %rs115;
	ld.global.u64 	%rd147, [volume];
	ld.u8 	%rs116, [%rd147+36862];
	cvt.u32.u16 	%r232, %rs116;
	mul.wide.u16 	%r233, %rs116, 256;
	ld.u8 	%rs117, [%rd147+36863];
	cvt.u32.u16 	%r234, %rs117;
	and.b32  	%r235, %r234, 255;
	or.b32  	%r236, %r233, %r235;
	add.s64 	%rd148, %rd147, %rd143;
	st.u8 	[%rd148+8], %rs117;
	ld.global.u64 	%rd149, [volume];
	add.s64 	%rd150, %rd149, %rd143;
	st.u8 	[%rd150+7], %r232;
	add.s32 	%r237, %r236, 1;
	ld.global.u64 	%rd151, [volume];
	st.u8 	[%rd151+36863], %r237;
	shr.u32 	%r238, %r237, 8;
	st.u8 	[%rd151+36862], %r238;
	mov.b32 	%r575, 0;
$L__BB0_35:
	cvt.s64.s32 	%rd152, %r575;
	add.s64 	%rd153, %rd1, %rd152;
	ld.global.u8 	%rs118, [%rd153];
	ld.global.u64 	%rd154, [volume];
	cvt.s64.s32 	%rd155, %r12;
	add.s64 	%rd156, %rd155, %rd152;
	add.s64 	%rd157, %rd154, %rd156;
	st.u8 	[%rd157+36864], %rs118;
	ld.global.u8 	%rs119, [%rd153+1];
	ld.global.u64 	%rd158, [volume];
	add.s64 	%rd159, %rd156, %rd158;
	st.u8 	[%rd159+36865], %rs119;
	ld.global.u8 	%rs120, [%rd153+2];
	ld.global.u64 	%rd160, [volume];
	add.s64 	%rd161, %rd156, %rd160;
	st.u8 	[%rd161+36866], %rs120;
	ld.global.u8 	%rs121, [%rd153+3];
	ld.global.u64 	%rd162, [volume];
	add.s64 	%rd163, %rd156, %rd162;
	st.u8 	[%rd163+36867], %rs121;
	ld.global.u8 	%rs122, [%rd153+4];
	ld.global.u64 	%rd164, [volume];
	add.s64 	%rd165, %rd156, %rd164;
	st.u8 	[%rd165+36868], %rs122;
	ld.global.u8 	%rs123, [%rd153+5];
	ld.global.u64 	%rd166, [volume];
	add.s64 	%rd167, %rd156, %rd166;
	st.u8 	[%rd167+36869], %rs123;
	ld.global.u8 	%rs124, [%rd153+6];
	ld.global.u64 	%rd168, [volume];
	add.s64 	%rd169, %rd156, %rd168;
	st.u8 	[%rd169+36870], %rs124;
	ld.global.u8 	%rs125, [%rd153+7];
	ld.global.u64 	%rd170, [volume];
	add.s64 	%rd171, %rd156, %rd170;
	st.u8 	[%rd171+36871], %rs125;
	ld.global.u8 	%rs126, [%rd153+8];
	ld.global.u64 	%rd172, [volume];
	add.s64 	%rd173, %rd156, %rd172;
	st.u8 	[%rd173+36872], %rs126;
	ld.global.u8 	%rs127, [%rd153+9];
	ld.global.u64 	%rd174, [volume];
	add.s64 	%rd175, %rd156, %rd174;
	st.u8 	[%rd175+36873], %rs127;
	ld.global.u8 	%rs128, [%rd153+10];
	ld.global.u64 	%rd176, [volume];
	add.s64 	%rd177, %rd156, %rd176;
	st.u8 	[%rd177+36874], %rs128;
	ld.global.u8 	%rs129, [%rd153+11];
	ld.global.u64 	%rd178, [volume];
	add.s64 	%rd179, %rd156, %rd178;
	st.u8 	[%rd179+36875], %rs129;
	ld.global.u8 	%rs130, [%rd153+12];
	ld.global.u64 	%rd180, [volume];
	add.s64 	%rd181, %rd156, %rd180;
	st.u8 	[%rd181+36876], %rs130;
	ld.global.u8 	%rs131, [%rd153+13];
	ld.global.u64 	%rd182, [volume];
	add.s64 	%rd183, %rd156, %rd182;
	st.u8 	[%rd183+36877], %rs131;
	ld.global.u8 	%rs132, [%rd153+14];
	ld.global.u64 	%rd184, [volume];
	add.s64 	%rd185, %rd156, %rd184;
	st.u8 	[%rd185+36878], %rs132;
	ld.global.u8 	%rs133, [%rd153+15];
	ld.global.u64 	%rd186, [volume];
	add.s64 	%rd187, %rd156, %rd186;
	st.u8 	[%rd187+36879], %rs133;
	add.s32 	%r575, %r575, 16;
	setp.ne.s32 	%p32, %r575, 1024;
	@%p32 bra 	$L__BB0_35;
$L__BB0_36:
	add.s32 	%r570, %r570, 1;
	setp.ne.s32 	%p33, %r570, 1024;
	@%p33 bra 	$L__BB0_3;
	ld.param.u64 	%rd698, [_Z8mykernelPhS__param_1];
	cvta.to.global.u64 	%rd9, %rd698;
	mov.b32 	%r576, 0;
	add.u64 	%rd247, %SP, 0;
	mov.u64 	%rd250, $str$4;
$L__BB0_38:
	and.b32  	%r240, %r576, 1;
	setp.eq.b32 	%p34, %r240, 1;
	@%p34 bra 	$L__BB0_61;
	cvt.u16.u32 	%rs134, %r576;
	mul.hi.u16 	%rs135, %rs134, -13107;
	shr.u16 	%rs136, %rs135, 3;
	mul.lo.s16 	%rs137, %rs136, 10;
	sub.s16 	%rs138, %rs134, %rs137;
	add.s16 	%rs139, %rs138, 48;
	mul.lo.s16 	%rs140, %rs136, 205;
	shr.u16 	%rs141, %rs140, 11;
	mul.lo.s16 	%rs142, %rs141, 10;
	sub.s16 	%rs143, %rs136, %rs142;
	or.b16  	%rs144, %rs143, 48;
	st.local.v2.u8 	[%rd4+2], {%rs144, %rs139};
	shr.u16 	%rs145, %rs134, 2;
	mul.hi.u16 	%rs146, %rs145, 5243;
	shr.u16 	%rs147, %rs146, 1;
	add.s16 	%rs148, %rs147, 246;
	setp.lt.u32 	%p35, %r576, 1000;
	selp.b16 	%rs149, %rs147, %rs148, %p35;
	add.s16 	%rs150, %rs149, 48;
	setp.gt.u32 	%p36, %r576, 999;
	selp.b16 	%rs151, 49, 48, %p36;
	st.local.v2.u8 	[%rd4], {%rs151, %rs150};
	mov.b32 	%r577, 0;
	ld.global.u64 	%rd700, [volume];
$L__BB0_40:
	mov.u32 	%r579, %r577;
	mul.lo.s32 	%r18, %r579, 28;
	mov.b32 	%r578, 0;
$L__BB0_41:
	add.s32 	%r243, %r18, %r578;
	cvt.u64.u32 	%rd188, %r243;
	add.s64 	%rd189, %rd700, %rd188;
	ld.u8 	%rs5, [%rd189+9];
	setp.eq.s16 	%p37, %rs5, 0;
	@%p37 bra 	$L__BB0_43;
	cvt.u64.u32 	%rd190, %r578;
	add.s64 	%rd191, %rd4, %rd190;
	ld.local.u8 	%rs338, [%rd191];
	bra.uni 	$L__BB0_44;
$L__BB0_43:
	cvt.u64.u32 	%rd192, %r578;
	add.s64 	%rd193, %rd4, %rd192;
	ld.local.u8 	%rs338, [%rd193];
	setp.eq.s16 	%p38, %rs338, 0;
	@%p38 bra 	$L__BB0_46;
$L__BB0_44:
	cvt.u32.u16 	%r244, %rs338;
	cvt.s32.s8 	%r245, %r244;
	cvt.u32.u16 	%r246, %rs5;
	setp.eq.s32 	%p39, %r246, %r245;
	add.s32 	%r20, %r578, 1;
	setp.lt.u32 	%p40, %r578, 20;
	and.pred  	%p41, %p39, %p40;
	mov.u32 	%r578, %r20;
	@%p41 bra 	$L__BB0_41;
	add.s32 	%r577, %r579, 1;
	setp.ne.s32 	%p42, %r577, 1024;
	mov.b32 	%r579, 65535;
	@%p42 bra 	$L__BB0_40;
$L__BB0_46:
	setp.eq.s32 	%p43, %r579, 65535;
	@%p43 bra 	$L__BB0_50;
	shl.b32 	%r23, %r579, 10;
	mov.b32 	%r580, 0;
	cvt.u64.u32 	%rd196, %r23;
$L__BB0_48:
	ld.global.u64 	%rd194, [volume];
	cvt.u64.u32 	%rd195, %r580;
	add.s64 	%rd197, %rd196, %rd195;
	add.s64 	%rd198, %rd194, %rd197;
	ld.u8 	%rs152, [%rd198+36864];
	shl.b32 	%r249, %r576, 9;
	add.s32 	%r250, %r249, %r580;
	cvt.u64.u32 	%rd199, %r250;
	add.s64 	%rd200, %rd9, %rd199;
	st.global.u8 	[%rd200], %rs152;
	ld.global.u64 	%rd201, [volume];
	add.s64 	%rd202, %rd197, %rd201;
	ld.u8 	%rs153, [%rd202+36865];
	st.global.u8 	[%rd200+1], %rs153;
	ld.global.u64 	%rd203, [volume];
	add.s64 	%rd204, %rd197, %rd203;
	ld.u8 	%rs154, [%rd204+36866];
	st.global.u8 	[%rd200+2], %rs154;
	ld.global.u64 	%rd205, [volume];
	add.s64 	%rd206, %rd197, %rd205;
	ld.u8 	%rs155, [%rd206+36867];
	st.global.u8 	[%rd200+3], %rs155;
	ld.global.u64 	%rd207, [volume];
	add.s64 	%rd208, %rd197, %rd207;
	ld.u8 	%rs156, [%rd208+36868];
	st.global.u8 	[%rd200+4], %rs156;
	ld.global.u64 	%rd209, [volume];
	add.s64 	%rd210, %rd197, %rd209;
	ld.u8 	%rs157, [%rd210+36869];
	st.global.u8 	[%rd200+5], %rs157;
	ld.global.u64 	%rd211, [volume];
	add.s64 	%rd212, %rd197, %rd211;
	ld.u8 	%rs158, [%rd212+36870];
	st.global.u8 	[%rd200+6], %rs158;
	ld.global.u64 	%rd213, [volume];
	add.s64 	%rd214, %rd197, %rd213;
	ld.u8 	%rs159, [%rd214+36871];
	st.global.u8 	[%rd200+7], %rs159;
	ld.global.u64 	%rd215, [volume];
	add.s64 	%rd216, %rd197, %rd215;
	ld.u8 	%rs160, [%rd216+36872];
	st.global.u8 	[%rd200+8], %rs160;
	ld.global.u64 	%rd217, [volume];
	add.s64 	%rd218, %rd197, %rd217;
	ld.u8 	%rs161, [%rd218+36873];
	st.global.u8 	[%rd200+9], %rs161;
	ld.global.u64 	%rd219, [volume];
	add.s64 	%rd220, %rd197, %rd219;
	ld.u8 	%rs162, [%rd220+36874];
	st.global.u8 	[%rd200+10], %rs162;
	ld.global.u64 	%rd221, [volume];
	add.s64 	%rd222, %rd197, %rd221;
	ld.u8 	%rs163, [%rd222+36875];
	st.global.u8 	[%rd200+11], %rs163;
	ld.global.u64 	%rd223, [volume];
	add.s64 	%rd224, %rd197, %rd223;
	ld.u8 	%rs164, [%rd224+36876];
	st.global.u8 	[%rd200+12], %rs164;
	ld.global.u64 	%rd225, [volume];
	add.s64 	%rd226, %rd197, %rd225;
	ld.u8 	%rs165, [%rd226+36877];
	st.global.u8 	[%rd200+13], %rs165;
	ld.global.u64 	%rd227, [volume];
	add.s64 	%rd228, %rd197, %rd227;
	ld.u8 	%rs166, [%rd228+36878];
	st.global.u8 	[%rd200+14], %rs166;
	ld.global.u64 	%rd229, [volume];
	add.s64 	%rd230, %rd197, %rd229;
	ld.u8 	%rs167, [%rd230+36879];
	st.global.u8 	[%rd200+15], %rs167;
	add.s32 	%r580, %r580, 16;
	setp.ne.s32 	%p44, %r580, 1024;
	@%p44 bra 	$L__BB0_48;
	ld.global.u64 	%rd700, [volume];
$L__BB0_50:
	mov.b32 	%r581, 0;
$L__BB0_51:
	mov.u32 	%r583, %r581;
	mul.lo.s32 	%r27, %r583, 28;
	cvt.u64.u32 	%rd231, %r27;
	add.s64 	%rd232, %rd700, %rd231;
	ld.u8 	%rs168, [%rd232+2];
	setp.eq.s16 	%p45, %rs168, 0;
	@%p45 bra 	$L__BB0_57;
	mov.b32 	%r582, 0;
$L__BB0_53:
	cvt.u64.u32 	%rd13, %r582;
	add.s32 	%r253, %r27, 7;
	cvt.u64.u32 	%rd233, %r253;
	add.s64 	%rd234, %rd233, %rd13;
	add.s64 	%rd235, %rd700, %rd234;
	ld.u8 	%rs9, [%rd235+2];
	setp.eq.s16 	%p46, %rs9, 0;
	@%p46 bra 	$L__BB0_55;
	add.s64 	%rd236, %rd4, %rd13;
	ld.local.u8 	%rs339, [%rd236];
	bra.uni 	$L__BB0_56;
$L__BB0_55:
	add.s64 	%rd237, %rd4, %rd13;
	ld.local.u8 	%rs339, [%rd237];
	setp.eq.s16 	%p47, %rs339, 0;
	@%p47 bra 	$L__BB0_58;
$L__BB0_56:
	cvt.u32.u64 	%r254, %rd13;
	cvt.u32.u16 	%r255, %rs339;
	cvt.s32.s8 	%r256, %r255;
	cvt.u32.u16 	%r257, %rs9;
	setp.eq.s32 	%p48, %r257, %r256;
	add.s32 	%r582, %r254, 1;
	setp.lt.u32 	%p49, %r254, 20;
	and.pred  	%p50, %p48, %p49;
	@%p50 bra 	$L__BB0_53;
$L__BB0_57:
	add.s32 	%r581, %r583, 1;
	setp.ne.s32 	%p51, %r581, 1024;
	mov.b32 	%r583, 1024;
	@%p51 bra 	$L__BB0_51;
$L__BB0_58:
	setp.ne.s32 	%p52, %r583, 1024;
	@%p52 bra 	$L__BB0_60;
	cvta.to.local.u64 	%rd248, %rd247;
	st.local.u64 	[%rd248], %rd59;
	cvta.global.u64 	%rd251, %rd250;
	{ // callseq 0, 0
	.param .b64 param0;
	st.param.b64 	[param0], %rd251;
	.param .b64 param1;
	st.param.b64 	[param1], %rd247;
	.param .b32 retval0;
	call.uni (retval0), 
	vprintf, 
	(
	param0, 
	param1
	);
	ld.param.b32 	%r261, [retval0];
	} // callseq 0
	bra.uni 	$L__BB0_61;
$L__BB0_60:
	ld.u8 	%rs169, [%rd700];
	ld.u8 	%rs170, [%rd700+1];
	mul.lo.s32 	%r259, %r583, 28;
	cvt.u64.u32 	%rd239, %r259;
	add.s64 	%rd240, %rd700, %rd239;
	mov.b16 	%rs171, 0;
	st.u8 	[%rd240+2], %rs171;
	ld.global.u64 	%rd241, [volume];
	st.u8 	[%rd241+1], %r583;
	shr.u32 	%r260, %r583, 8;
	ld.global.u64 	%rd242, [volume];
	st.u8 	[%rd242], %r260;
	ld.global.u64 	%rd243, [volume];
	add.s64 	%rd244, %rd243, %rd239;
	st.u8 	[%rd244+4], %rs170;
	ld.global.u64 	%rd245, [volume];
	add.s64 	%rd246, %rd245, %rd239;
	st.u8 	[%rd246+3], %rs169;
$L__BB0_61:
	add.s32 	%r576, %r576, 1;
	setp.ne.s32 	%p53, %r576, 1024;
	@%p53 bra 	$L__BB0_38;
	mov.b16 	%rs172, 120;
	st.local.u8 	[%rd4+5], %rs172;
	mov.b32 	%r584, 0;
$L__BB0_63:
	and.b32  	%r264, %r584, 1;
	setp.eq.b32 	%p54, %r264, 1;
	not.pred 	%p55, %p54;
	@%p55 bra 	$L__BB0_108;
	cvt.u16.u32 	%rs173, %r584;
	mul.hi.u16 	%rs174, %rs173, -13107;
	shr.u16 	%rs175, %rs174, 3;
	mul.lo.s16 	%rs176, %rs175, 10;
	sub.s16 	%rs177, %rs173, %rs176;
	add.s16 	%rs178, %rs177, 48;
	mul.lo.s16 	%rs179, %rs175, 205;
	shr.u16 	%rs180, %rs179, 11;
	mul.lo.s16 	%rs181, %rs180, 10;
	sub.s16 	%rs182, %rs175, %rs181;
	or.b16  	%rs183, %rs182, 48;
	st.local.v2.u8 	[%rd4+2], {%rs183, %rs178};
	shr.u16 	%rs184, %rs173, 2;
	mul.hi.u16 	%rs185, %rs184, 5243;
	shr.u16 	%rs186, %rs185, 1;
	add.s16 	%rs187, %rs186, 246;
	setp.lt.u32 	%p56, %r584, 1000;
	selp.b16 	%rs188, %rs186, %rs187, %p56;
	add.s16 	%rs189, %rs188, 48;
	setp.gt.u32 	%p57, %r584, 999;
	selp.b16 	%rs190, 49, 48, %p57;
	st.local.v2.u8 	[%rd4], {%rs190, %rs189};
	ld.global.u64 	%rd702, [volume];
	add.s64 	%rd15, %rd702, 9;
	mov.b32 	%r587, 0;
$L__BB0_65:
	mul.wide.u32 	%rd253, %r587, 28;
	add.s64 	%rd16, %rd15, %rd253;
	mov.b64 	%rd701, 0;
$L__BB0_66:
	add.s64 	%rd254, %rd16, %rd701;
	ld.u8 	%rs13, [%rd254];
	setp.eq.s16 	%p58, %rs13, 0;
	@%p58 bra 	$L__BB0_68;
	add.s64 	%rd255, %rd4, %rd701;
	ld.local.u8 	%rs340, [%rd255];
	bra.uni 	$L__BB0_69;
$L__BB0_68:
	add.s64 	%rd256, %rd4, %rd701;
	ld.local.u8 	%rs340, [%rd256];
	setp.eq.s16 	%p59, %rs340, 0;
	@%p59 bra 	$L__BB0_94;
$L__BB0_69:
	cvt.u32.u16 	%r266, %rs340;
	cvt.s32.s8 	%r267, %r266;
	cvt.u32.u16 	%r268, %rs13;
	setp.eq.s32 	%p60, %r268, %r267;
	add.s64 	%rd18, %rd701, 1;
	cvt.u32.u64 	%r269, %rd701;
	setp.lt.u32 	%p61, %r269, 20;
	and.pred  	%p62, %p60, %p61;
	mov.u64 	%rd701, %rd18;
	@%p62 bra 	$L__BB0_66;
	add.s32 	%r587, %r587, 1;
	setp.ne.s32 	%p63, %r587, 1024;
	@%p63 bra 	$L__BB0_65;
	ld.u8 	%rs191, [%rd702];
	mul.wide.u16 	%r271, %rs191, 256;
	ld.u8 	%r272, [%rd702+1];
	or.b32  	%r36, %r271, %r272;
	setp.eq.s32 	%p64, %r36, 1024;
	mov.b32 	%r587, 65535;
	@%p64 bra 	$L__BB0_73;
	mul.lo.s32 	%r273, %r36, 28;
	cvt.u64.u32 	%rd257, %r273;
	add.s64 	%rd258, %rd702, %rd257;
	ld.u8 	%rs192, [%rd258+3];
	ld.u8 	%rs193, [%rd258+4];
	st.u8 	[%rd702+1], %rs193;
	ld.global.u64 	%rd259, [volume];
	st.u8 	[%rd259], %rs192;
	ld.global.u64 	%rd702, [volume];
	mov.u32 	%r587, %r36;
$L__BB0_73:
	mul.lo.s32 	%r274, %r587, 28;
	cvt.u64.u32 	%rd260, %r274;
	add.s64 	%rd261, %rd702, %rd260;
	mov.b16 	%rs194, 1;
	st.u8 	[%rd261+2], %rs194;
	ld.global.u64 	%rd262, [volume];
	ld.u8 	%rs195, [%rd262+36862];
	ld.u8 	%rs196, [%rd262+36863];
	add.s64 	%rd263, %rd262, %rd260;
	st.u8 	[%rd263+4], %rs196;
	ld.global.u64 	%rd264, [volume];
	add.s64 	%rd265, %rd264, %rd260;
	st.u8 	[%rd265+3], %rs195;
	ld.global.u64 	%rd266, [volume];
	add.s64 	%rd267, %rd266, %rd260;
	mov.b16 	%rs197, 0;
	st.u8 	[%rd267+6], %rs197;
	ld.global.u64 	%rd268, [volume];
	add.s64 	%rd269, %rd268, %rd260;
	st.u8 	[%rd269+5], %rs197;
	ld.global.u64 	%rd270, [volume];
	ld.u8 	%rs198, [%rd270+36862];
	cvt.u32.u16 	%r275, %rs198;
	mul.wide.u16 	%r276, %rs198, 256;
	ld.u8 	%rs199, [%rd270+36863];
	cvt.u32.u16 	%r277, %rs199;
	and.b32  	%r278, %r277, 255;
	or.b32  	%r279, %r276, %r278;
	add.s64 	%rd271, %rd270, %rd260;
	st.u8 	[%rd271+8], %rs199;
	ld.global.u64 	%rd272, [volume];
	add.s64 	%rd273, %rd272, %rd260;
	st.u8 	[%rd273+7], %r275;
	add.s32 	%r280, %r279, 1;
	ld.global.u64 	%rd274, [volume];
	st.u8 	[%rd274+36863], %r280;
	shr.u32 	%r281, %r280, 8;
	st.u8 	[%rd274+36862], %r281;
	add.s64 	%rd21, %rd274, %rd260;
	ld.local.u8 	%rs200, [%rd4];
	st.u8 	[%rd21+9], %rs200;
	setp.eq.s16 	%p65, %rs200, 0;
	@%p65 bra 	$L__BB0_94;
	ld.local.u8 	%rs201, [%rd4+1];
	st.u8 	[%rd21+10], %rs201;
	setp.eq.s16 	%p66, %rs201, 0;
	@%p66 bra 	$L__BB0_94;
	ld.local.u8 	%rs202, [%rd4+2];
	st.u8 	[%rd21+11], %rs202;
	setp.eq.s16 	%p67, %rs202, 0;
	@%p67 bra 	$L__BB0_94;
	ld.local.u8 	%rs203, [%rd4+3];
	st.u8 	[%rd21+12], %rs203;
	setp.eq.s16 	%p68, %rs203, 0;
	@%p68 bra 	$L__BB0_94;
	ld.local.u8 	%rs204, [%rd4+4];
	st.u8 	[%rd21+13], %rs204;
	setp.eq.s16 	%p69, %rs204, 0;
	@%p69 bra 	$L__BB0_94;
	ld.local.u8 	%rs205, [%rd4+5];
	st.u8 	[%rd21+14], %rs205;
	setp.eq.s16 	%p70, %rs205, 0;
	@%p70 bra 	$L__BB0_94;
	ld.local.u8 	%rs206, [%rd4+6];
	st.u8 	[%rd21+15], %rs206;
	setp.eq.s16 	%p71, %rs206, 0;
	@%p71 bra 	$L__BB0_94;
	ld.local.u8 	%rs207, [%rd4+7];
	st.u8 	[%rd21+16], %rs207;
	setp.eq.s16 	%p72, %rs207, 0;
	@%p72 bra 	$L__BB0_94;
	ld.local.u8 	%rs208, [%rd4+8];
	st.u8 	[%rd21+17], %rs208;
	setp.eq.s16 	%p73, %rs208, 0;
	@%p73 bra 	$L__BB0_94;
	ld.local.u8 	%rs209, [%rd4+9];
	st.u8 	[%rd21+18], %rs209;
	setp.eq.s16 	%p74, %rs209, 0;
	@%p74 bra 	$L__BB0_94;
	ld.local.u8 	%rs210, [%rd4+10];
	st.u8 	[%rd21+19], %rs210;
	setp.eq.s16 	%p75, %rs210, 0;
	@%p75 bra 	$L__BB0_94;
	ld.local.u8 	%rs211, [%rd4+11];
	st.u8 	[%rd21+20], %rs211;
	setp.eq.s16 	%p76, %rs211, 0;
	@%p76 bra 	$L__BB0_94;
	ld.local.u8 	%rs212, [%rd4+12];
	st.u8 	[%rd21+21], %rs212;
	setp.eq.s16 	%p77, %rs212, 0;
	@%p77 bra 	$L__BB0_94;
	ld.local.u8 	%rs213, [%rd4+13];
	st.u8 	[%rd21+22], %rs213;
	setp.eq.s16 	%p78, %rs213, 0;
	@%p78 bra 	$L__BB0_94;
	ld.local.u8 	%rs214, [%rd4+14];
	st.u8 	[%rd21+23], %rs214;
	setp.eq.s16 	%p79, %rs214, 0;
	@%p79 bra 	$L__BB0_94;
	ld.local.u8 	%rs215, [%rd4+15];
	st.u8 	[%rd21+24], %rs215;
	setp.eq.s16 	%p80, %rs215, 0;
	@%p80 bra 	$L__BB0_94;
	ld.local.u8 	%rs216, [%rd4+16];
	st.u8 	[%rd21+25], %rs216;
	setp.eq.s16 	%p81, %rs216, 0;
	@%p81 bra 	$L__BB0_94;
	ld.local.u8 	%rs217, [%rd4+17];
	st.u8 	[%rd21+26], %rs217;
	setp.eq.s16 	%p82, %rs217, 0;
	@%p82 bra 	$L__BB0_94;
	ld.local.u8 	%rs218, [%rd4+18];
	st.u8 	[%rd21+27], %rs218;
	setp.eq.s16 	%p83, %rs218, 0;
	@%p83 bra 	$L__BB0_94;
	ld.local.u8 	%rs219, [%rd4+19];
	st.u8 	[%rd21+28], %rs219;
	setp.eq.s16 	%p84, %rs219, 0;
	@%p84 bra 	$L__BB0_94;
	mov.b16 	%rs220, 0;
	st.u8 	[%rd21+29], %rs220;
$L__BB0_94:
	setp.eq.s32 	%p85, %r587, 65535;
	ld.global.u64 	%rd703, [volume];
	@%p85 bra 	$L__BB0_98;
	mul.lo.s32 	%r283, %r587, 28;
	shl.b32 	%r39, %r587, 10;
	cvt.s64.s32 	%rd275, %r283;
	add.s64 	%rd276, %rd703, %rd275;
	mov.b16 	%rs221, 0;
	st.u8 	[%rd276+6], %rs221;
	ld.global.u64 	%rd277, [volume];
	add.s64 	%rd278, %rd277, %rd275;
	mov.b16 	%rs222, 4;
	st.u8 	[%rd278+5], %rs222;
	ld.global.u64 	%rd279, [volume];
	ld.u8 	%rs223, [%rd279+36862];
	cvt.u32.u16 	%r284, %rs223;
	mul.wide.u16 	%r285, %rs223, 256;
	ld.u8 	%rs224, [%rd279+36863];
	cvt.u32.u16 	%r286, %rs224;
	and.b32  	%r287, %r286, 255;
	or.b32  	%r288, %r285, %r287;
	add.s64 	%rd280, %rd279, %rd275;
	st.u8 	[%rd280+8], %rs224;
	ld.global.u64 	%rd281, [volume];
	add.s64 	%rd282, %rd281, %rd275;
	st.u8 	[%rd282+7], %r284;
	add.s32 	%r289, %r288, 1;
	ld.global.u64 	%rd283, [volume];
	st.u8 	[%rd283+36863], %r289;
	shr.u32 	%r290, %r289, 8;
	st.u8 	[%rd283+36862], %r290;
	mov.b32 	%r588, 0;
$L__BB0_96:
	cvt.s64.s32 	%rd284, %r588;
	add.s64 	%rd285, %rd1, %rd284;
	ld.global.u8 	%rs225, [%rd285];
	ld.global.u64 	%rd286, [volume];
	cvt.s64.s32 	%rd287, %r39;
	add.s64 	%rd288, %rd287, %rd284;
	add.s64 	%rd289, %rd286, %rd288;
	st.u8 	[%rd289+36864], %rs225;
	ld.global.u8 	%rs226, [%rd285+1];
	ld.global.u64 	%rd290, [volume];
	add.s64 	%rd291, %rd288, %rd290;
	st.u8 	[%rd291+36865], %rs226;
	ld.global.u8 	%rs227, [%rd285+2];
	ld.global.u64 	%rd292, [volume];
	add.s64 	%rd293, %rd288, %rd292;
	st.u8 	[%rd293+36866], %rs227;
	ld.global.u8 	%rs228, [%rd285+3];
	ld.global.u64 	%rd294, [volume];
	add.s64 	%rd295, %rd288, %rd294;
	st.u8 	[%rd295+36867], %rs228;
	ld.global.u8 	%rs229, [%rd285+4];
	ld.global.u64 	%rd296, [volume];
	add.s64 	%rd297, %rd288, %rd296;
	st.u8 	[%rd297+36868], %rs229;
	ld.global.u8 	%rs230, [%rd285+5];
	ld.global.u64 	%rd298, [volume];
	add.s64 	%rd299, %rd288, %rd298;
	st.u8 	[%rd299+36869], %rs230;
	ld.global.u8 	%rs231, [%rd285+6];
	ld.global.u64 	%rd300, [volume];
	add.s64 	%rd301, %rd288, %rd300;
	st.u8 	[%rd301+36870], %rs231;
	ld.global.u8 	%rs232, [%rd285+7];
	ld.global.u64 	%rd302, [volume];
	add.s64 	%rd303, %rd288, %rd302;
	st.u8 	[%rd303+36871], %rs232;
	ld.global.u8 	%rs233, [%rd285+8];
	ld.global.u64 	%rd304, [volume];
	add.s64 	%rd305, %rd288, %rd304;
	st.u8 	[%rd305+36872], %rs233;
	ld.global.u8 	%rs234, [%rd285+9];
	ld.global.u64 	%rd306, [volume];
	add.s64 	%rd307, %rd288, %rd306;
	st.u8 	[%rd307+36873], %rs234;
	ld.global.u8 	%rs235, [%rd285+10];
	ld.global.u64 	%rd308, [volume];
	add.s64 	%rd309, %rd288, %rd308;
	st.u8 	[%rd309+36874], %rs235;
	ld.global.u8 	%rs236, [%rd285+11];
	ld.global.u64 	%rd310, [volume];
	add.s64 	%rd311, %rd288, %rd310;
	st.u8 	[%rd311+36875], %rs236;
	ld.global.u8 	%rs237, [%rd285+12];
	ld.global.u64 	%rd312, [volume];
	add.s64 	%rd313, %rd288, %rd312;
	st.u8 	[%rd313+36876], %rs237;
	ld.global.u8 	%rs238, [%rd285+13];
	ld.global.u64 	%rd314, [volume];
	add.s64 	%rd315, %rd288, %rd314;
	st.u8 	[%rd315+36877], %rs238;
	ld.global.u8 	%rs239, [%rd285+14];
	ld.global.u64 	%rd316, [volume];
	add.s64 	%rd317, %rd288, %rd316;
	st.u8 	[%rd317+36878], %rs239;
	ld.global.u8 	%rs240, [%rd285+15];
	ld.global.u64 	%rd318, [volume];
	add.s64 	%rd319, %rd288, %rd318;
	st.u8 	[%rd319+36879], %rs240;
	add.s32 	%r588, %r588, 16;
	setp.ne.s32 	%p86, %r588, 1024;
	@%p86 bra 	$L__BB0_96;
	ld.global.u64 	%rd703, [volume];
$L__BB0_98:
	mov.b16 	%rs241, 116;
	st.local.u8 	[%rd4+5], %rs241;
	mov.b32 	%r589, 0;
$L__BB0_99:
	mul.lo.s32 	%r43, %r589, 28;
	mov.b32 	%r590, 0;
$L__BB0_100:
	add.s32 	%r293, %r43, %r590;
	cvt.u64.u32 	%rd320, %r293;
	add.s64 	%rd321, %rd703, %rd320;
	ld.u8 	%rs17, [%rd321+9];
	setp.eq.s16 	%p87, %rs17, 0;
	@%p87 bra 	$L__BB0_102;
	cvt.u64.u32 	%rd322, %r590;
	add.s64 	%rd323, %rd4, %rd322;
	ld.local.u8 	%rs341, [%rd323];
	bra.uni 	$L__BB0_103;
$L__BB0_102:
	cvt.u64.u32 	%rd324, %r590;
	add.s64 	%rd325, %rd4, %rd324;
	ld.local.u8 	%rs341, [%rd325];
	setp.eq.s16 	%p88, %rs341, 0;
	@%p88 bra 	$L__BB0_105;
$L__BB0_103:
	cvt.u32.u16 	%r294, %rs341;
	cvt.s32.s8 	%r295, %r294;
	cvt.u32.u16 	%r296, %rs17;
	setp.eq.s32 	%p89, %r296, %r295;
	add.s32 	%r45, %r590, 1;
	setp.lt.u32 	%p90, %r590, 20;
	and.pred  	%p91, %p89, %p90;
	mov.u32 	%r590, %r45;
	@%p91 bra 	$L__BB0_100;
	add.s32 	%r589, %r589, 1;
	setp.eq.s32 	%p92, %r589, 1024;
	@%p92 bra 	$L__BB0_107;
	bra.uni 	$L__BB0_99;
$L__BB0_105:
	shl.b32 	%r47, %r589, 10;
	cvt.u64.u32 	%rd326, %r43;
	add.s64 	%rd327, %rd703, %rd326;
	mov.b16 	%rs242, 0;
	st.u8 	[%rd327+6], %rs242;
	ld.global.u64 	%rd328, [volume];
	add.s64 	%rd329, %rd328, %rd326;
	mov.b16 	%rs243, 4;
	st.u8 	[%rd329+5], %rs243;
	ld.global.u64 	%rd330, [volume];
	ld.u8 	%rs244, [%rd330+36862];
	cvt.u32.u16 	%r298, %rs244;
	mul.wide.u16 	%r299, %rs244, 256;
	ld.u8 	%rs245, [%rd330+36863];
	cvt.u32.u16 	%r300, %rs245;
	and.b32  	%r301, %r300, 255;
	or.b32  	%r302, %r299, %r301;
	add.s64 	%rd331, %rd330, %rd326;
	st.u8 	[%rd331+8], %rs245;
	ld.global.u64 	%rd332, [volume];
	add.s64 	%rd333, %rd332, %rd326;
	st.u8 	[%rd333+7], %r298;
	add.s32 	%r303, %r302, 1;
	ld.global.u64 	%rd334, [volume];
	st.u8 	[%rd334+36863], %r303;
	shr.u32 	%r304, %r303, 8;
	st.u8 	[%rd334+36862], %r304;
	mov.b32 	%r591, 0;
$L__BB0_106:
	cvt.u64.u32 	%rd335, %r591;
	add.s64 	%rd336, %rd1, %rd335;
	ld.global.u8 	%rs246, [%rd336];
	ld.global.u64 	%rd337, [volume];
	cvt.u64.u32 	%rd338, %r47;
	add.s64 	%rd339, %rd338, %rd335;
	add.s64 	%rd340, %rd337, %rd339;
	st.u8 	[%rd340+36864], %rs246;
	ld.global.u8 	%rs247, [%rd336+1];
	ld.global.u64 	%rd341, [volume];
	add.s64 	%rd342, %rd339, %rd341;
	st.u8 	[%rd342+36865], %rs247;
	ld.global.u8 	%rs248, [%rd336+2];
	ld.global.u64 	%rd343, [volume];
	add.s64 	%rd344, %rd339, %rd343;
	st.u8 	[%rd344+36866], %rs248;
	ld.global.u8 	%rs249, [%rd336+3];
	ld.global.u64 	%rd345, [volume];
	add.s64 	%rd346, %rd339, %rd345;
	st.u8 	[%rd346+36867], %rs249;
	ld.global.u8 	%rs250, [%rd336+4];
	ld.global.u64 	%rd347, [volume];
	add.s64 	%rd348, %rd339, %rd347;
	st.u8 	[%rd348+36868], %rs250;
	ld.global.u8 	%rs251, [%rd336+5];
	ld.global.u64 	%rd349, [volume];
	add.s64 	%rd350, %rd339, %rd349;
	st.u8 	[%rd350+36869], %rs251;
	ld.global.u8 	%rs252, [%rd336+6];
	ld.global.u64 	%rd351, [volume];
	add.s64 	%rd352, %rd339, %rd351;
	st.u8 	[%rd352+36870], %rs252;
	ld.global.u8 	%rs253, [%rd336+7];
	ld.global.u64 	%rd353, [volume];
	add.s64 	%rd354, %rd339, %rd353;
	st.u8 	[%rd354+36871], %rs253;
	ld.global.u8 	%rs254, [%rd336+8];
	ld.global.u64 	%rd355, [volume];
	add.s64 	%rd356, %rd339, %rd355;
	st.u8 	[%rd356+36872], %rs254;
	ld.global.u8 	%rs255, [%rd336+9];
	ld.global.u64 	%rd357, [volume];
	add.s64 	%rd358, %rd339, %rd357;
	st.u8 	[%rd358+36873], %rs255;
	ld.global.u8 	%rs256, [%rd336+10];
	ld.global.u64 	%rd359, [volume];
	add.s64 	%rd360, %rd339, %rd359;
	st.u8 	[%rd360+36874], %rs256;
	ld.global.u8 	%rs257, [%rd336+11];
	ld.global.u64 	%rd361, [volume];
	add.s64 	%rd362, %rd339, %rd361;
	st.u8 	[%rd362+36875], %rs257;
	ld.global.u8 	%rs258, [%rd336+12];
	ld.global.u64 	%rd363, [volume];
	add.s64 	%rd364, %rd339, %rd363;
	st.u8 	[%rd364+36876], %rs258;
	ld.global.u8 	%rs259, [%rd336+13];
	ld.global.u64 	%rd365, [volume];
	add.s64 	%rd366, %rd339, %rd365;
	st.u8 	[%rd366+36877], %rs259;
	ld.global.u8 	%rs260, [%rd336+14];
	ld.global.u64 	%rd367, [volume];
	add.s64 	%rd368, %rd339, %rd367;
	st.u8 	[%rd368+36878], %rs260;
	ld.global.u8 	%rs261, [%rd336+15];
	ld.global.u64 	%rd369, [volume];
	add.s64 	%rd370, %rd339, %rd369;
	st.u8 	[%rd370+36879], %rs261;
	add.s32 	%r591, %r591, 16;
	setp.ne.s32 	%p93, %r591, 1024;
	@%p93 bra 	$L__BB0_106;
$L__BB0_107:
	mov.b16 	%rs262, 120;
	st.local.u8 	[%rd4+5], %rs262;
$L__BB0_108:
	add.s32 	%r584, %r584, 1;
	setp.ne.s32 	%p94, %r584, 1024;
	@%p94 bra 	$L__BB0_63;
	mov.u64 	%rd371, $str;
	cvta.global.u64 	%rd372, %rd371;
	{ // callseq 1, 0
	.param .b64 param0;
	st.param.b64 	[param0], %rd372;
	.param .b64 param1;
	st.param.b64 	[param1], 0;
	.param .b32 retval0;
	call.uni (retval0), 
	vprintf, 
	(
	param0, 
	param1
	);
	ld.param.b32 	%r306, [retval0];
	} // callseq 1
	mov.b32 	%r594, 0;
	ld.global.u64 	%rd25, [volume];
	mov.u32 	%r593, %r594;
$L__BB0_110:
	mul.lo.s32 	%r53, %r593, 28;
	cvt.u64.u32 	%rd373, %r53;
	add.s64 	%rd26, %rd25, %rd373;
	ld.u8 	%rs263, [%rd26+2];
	setp.eq.s16 	%p95, %rs263, 0;
	@%p95 bra 	$L__BB0_112;
	add.s32 	%r308, %r53, 2;
	add.s32 	%r54, %r594, 1;
	mul.wide.s32 	%rd374, %r594, 4;
	add.s64 	%rd375, %rd3, %rd374;
	st.local.u32 	[%rd375], %r308;
	mov.u32 	%r594, %r54;
$L__BB0_112:
	ld.u8 	%rs264, [%rd26+30];
	setp.eq.s16 	%p96, %rs264, 0;
	@%p96 bra 	$L__BB0_114;
	add.s32 	%r309, %r53, 30;
	add.s32 	%r56, %r594, 1;
	mul.wide.s32 	%rd376, %r594, 4;
	add.s64 	%rd377, %rd3, %rd376;
	st.local.u32 	[%rd377], %r309;
	mov.u32 	%r594, %r56;
$L__BB0_114:
	ld.u8 	%rs265, [%rd26+58];
	setp.eq.s16 	%p97, %rs265, 0;
	@%p97 bra 	$L__BB0_116;
	add.s32 	%r310, %r53, 58;
	add.s32 	%r58, %r594, 1;
	mul.wide.s32 	%rd378, %r594, 4;
	add.s64 	%rd379, %rd3, %rd378;
	st.local.u32 	[%rd379], %r310;
	mov.u32 	%r594, %r58;
$L__BB0_116:
	ld.u8 	%rs266, [%rd26+86];
	setp.eq.s16 	%p98, %rs266, 0;
	@%p98 bra 	$L__BB0_118;
	add.s32 	%r311, %r53, 86;
	add.s32 	%r60, %r594, 1;
	mul.wide.s32 	%rd380, %r594, 4;
	add.s64 	%rd381, %rd3, %rd380;
	st.local.u32 	[%rd381], %r311;
	mov.u32 	%r594, %r60;
$L__BB0_118:
	ld.u8 	%rs267, [%rd26+114];
	setp.eq.s16 	%p99, %rs267, 0;
	@%p99 bra 	$L__BB0_120;
	add.s32 	%r312, %r53, 114;
	add.s32 	%r62, %r594, 1;
	mul.wide.s32 	%rd382, %r594, 4;
	add.s64 	%rd383, %rd3, %rd382;
	st.local.u32 	[%rd383], %r312;
	mov.u32 	%r594, %r62;
$L__BB0_120:
	ld.u8 	%rs268, [%rd26+142];
	setp.eq.s16 	%p100, %rs268, 0;
	@%p100 bra 	$L__BB0_122;
	add.s32 	%r313, %r53, 142;
	add.s32 	%r64, %r594, 1;
	mul.wide.s32 	%rd384, %r594, 4;
	add.s64 	%rd385, %rd3, %rd384;
	st.local.u32 	[%rd385], %r313;
	mov.u32 	%r594, %r64;
$L__BB0_122:
	ld.u8 	%rs269, [%rd26+170];
	setp.eq.s16 	%p101, %rs269, 0;
	@%p101 bra 	$L__BB0_124;
	add.s32 	%r314, %r53, 170;
	add.s32 	%r66, %r594, 1;
	mul.wide.s32 	%rd386, %r594, 4;
	add.s64 	%rd387, %rd3, %rd386;
	st.local.u32 	[%rd387], %r314;
	mov.u32 	%r594, %r66;
$L__BB0_124:
	ld.u8 	%rs270, [%rd26+198];
	setp.eq.s16 	%p102, %rs270, 0;
	@%p102 bra 	$L__BB0_126;
	add.s32 	%r315, %r53, 198;
	add.s32 	%r68, %r594, 1;
	mul.wide.s32 	%rd388, %r594, 4;
	add.s64 	%rd389, %rd3, %rd388;
	st.local.u32 	[%rd389], %r315;
	mov.u32 	%r594, %r68;
$L__BB0_126:
	ld.u8 	%rs271, [%rd26+226];
	setp.eq.s16 	%p103, %rs271, 0;
	@%p103 bra 	$L__BB0_128;
	add.s32 	%r316, %r53, 226;
	add.s32 	%r70, %r594, 1;
	mul.wide.s32 	%rd390, %r594, 4;
	add.s64 	%rd391, %rd3, %rd390;
	st.local.u32 	[%rd391], %r316;
	mov.u32 	%r594, %r70;
$L__BB0_128:
	ld.u8 	%rs272, [%rd26+254];
	setp.eq.s16 	%p104, %rs272, 0;
	@%p104 bra 	$L__BB0_130;
	add.s32 	%r317, %r53, 254;
	add.s32 	%r72, %r594, 1;
	mul.wide.s32 	%rd392, %r594, 4;
	add.s64 	%rd393, %rd3, %rd392;
	st.local.u32 	[%rd393], %r317;
	mov.u32 	%r594, %r72;
$L__BB0_130:
	ld.u8 	%rs273, [%rd26+282];
	setp.eq.s16 	%p105, %rs273, 0;
	@%p105 bra 	$L__BB0_132;
	add.s32 	%r318, %r53, 282;
	add.s32 	%r74, %r594, 1;
	mul.wide.s32 	%rd394, %r594, 4;
	add.s64 	%rd395, %rd3, %rd394;
	st.local.u32 	[%rd395], %r318;
	mov.u32 	%r594, %r74;
$L__BB0_132:
	ld.u8 	%rs274, [%rd26+310];
	setp.eq.s16 	%p106, %rs274, 0;
	@%p106 bra 	$L__BB0_134;
	add.s32 	%r319, %r53, 310;
	add.s32 	%r76, %r594, 1;
	mul.wide.s32 	%rd396, %r594, 4;
	add.s64 	%rd397, %rd3, %rd396;
	st.local.u32 	[%rd397], %r319;
	mov.u32 	%r594, %r76;
$L__BB0_134:
	ld.u8 	%rs275, [%rd26+338];
	setp.eq.s16 	%p107, %rs275, 0;
	@%p107 bra 	$L__BB0_136;
	add.s32 	%r320, %r53, 338;
	add.s32 	%r78, %r594, 1;
	mul.wide.s32 	%rd398, %r594, 4;
	add.s64 	%rd399, %rd3, %rd398;
	st.local.u32 	[%rd399], %r320;
	mov.u32 	%r594, %r78;
$L__BB0_136:
	ld.u8 	%rs276, [%rd26+366];
	setp.eq.s16 	%p108, %rs276, 0;
	@%p108 bra 	$L__BB0_138;
	add.s32 	%r321, %r53, 366;
	add.s32 	%r80, %r594, 1;
	mul.wide.s32 	%rd400, %r594, 4;
	add.s64 	%rd401, %rd3, %rd400;
	st.local.u32 	[%rd401], %r321;
	mov.u32 	%r594, %r80;
$L__BB0_138:
	ld.u8 	%rs277, [%rd26+394];
	setp.eq.s16 	%p109, %rs277, 0;
	@%p109 bra 	$L__BB0_140;
	add.s32 	%r322, %r53, 394;
	add.s32 	%r82, %r594, 1;
	mul.wide.s32 	%rd402, %r594, 4;
	add.s64 	%rd403, %rd3, %rd402;
	st.local.u32 	[%rd403], %r322;
	mov.u32 	%r594, %r82;
$L__BB0_140:
	ld.u8 	%rs278, [%rd26+422];
	setp.eq.s16 	%p110, %rs278, 0;
	@%p110 bra 	$L__BB0_142;
	add.s32 	%r323, %r53, 422;
	add.s32 	%r84, %r594, 1;
	mul.wide.s32 	%rd404, %r594, 4;
	add.s64 	%rd405, %rd3, %rd404;
	st.local.u32 	[%rd405], %r323;
	mov.u32 	%r594, %r84;
$L__BB0_142:
	add.s32 	%r593, %r593, 16;
	setp.eq.s32 	%p111, %r593, 1024;
	@%p111 bra 	$L__BB0_143;
	bra.uni 	$L__BB0_110;
$L__BB0_143:
	setp.lt.s32 	%p112, %r594, 1;
	@%p112 bra 	$L__BB0_175;
	mov.b32 	%r610, 0;
$L__BB0_145:
	mov.u32 	%r87, %r610;
	add.s32 	%r610, %r87, 1;
	setp.ge.s32 	%p113, %r610, %r594;
	@%p113 bra 	$L__BB0_163;
	mul.wide.u32 	%rd406, %r87, 4;
	add.s64 	%rd27, %rd3, %rd406;
	sub.s32 	%r325, %r87, %r594;
	and.b32  	%r326, %r325, 1;
	setp.eq.b32 	%p114, %r326, 1;
	mov.u32 	%r611, %r610;
	@%p114 bra 	$L__BB0_152;
	ld.local.u32 	%r89, [%rd27];
	cvt.s64.s32 	%rd407, %r89;
	add.s64 	%rd28, %rd25, %rd407;
	ld.u8 	%rs279, [%rd28+3];
	mul.wide.u16 	%r327, %rs279, 256;
	ld.u8 	%r328, [%rd28+4];
	or.b32  	%r90, %r327, %r328;
	ld.local.u32 	%r91, [%rd27+4];
	cvt.s64.s32 	%rd408, %r91;
	add.s64 	%rd29, %rd25, %rd408;
	ld.u8 	%rs280, [%rd29+3];
	mul.wide.u16 	%r329, %rs280, 256;
	ld.u8 	%r330, [%rd29+4];
	or.b32  	%r92, %r329, %r330;
	setp.gt.u32 	%p115, %r90, %r92;
	@%p115 bra 	$L__BB0_150;
	setp.ne.s32 	%p116, %r90, %r92;
	@%p116 bra 	$L__BB0_151;
	ld.u8 	%rs281, [%rd28+1];
	mul.wide.u16 	%r331, %rs281, 256;
	ld.u8 	%r332, [%rd28+2];
	or.b32  	%r333, %r331, %r332;
	ld.u8 	%rs282, [%rd29+1];
	mul.wide.u16 	%r334, %rs282, 256;
	ld.u8 	%r335, [%rd29+2];
	or.b32  	%r336, %r334, %r335;
	setp.ge.u32 	%p117, %r333, %r336;
	@%p117 bra 	$L__BB0_151;
$L__BB0_150:
	st.local.u32 	[%rd27], %r91;
	st.local.u32 	[%rd27+4], %r89;
$L__BB0_151:
	add.s32 	%r611, %r87, 2;
$L__BB0_152:
	add.s32 	%r337, %r594, -2;
	setp.eq.s32 	%p118, %r337, %r87;
	@%p118 bra 	$L__BB0_163;
	sub.s32 	%r612, %r611, %r594;
	mul.wide.u32 	%rd409, %r611, 4;
	add.s64 	%rd410, %rd3, %rd409;
	add.s64 	%rd704, %rd410, 4;
$L__BB0_154:
	ld.local.u32 	%r613, [%rd27];
	cvt.s64.s32 	%rd411, %r613;
	add.s64 	%rd33, %rd25, %rd411;
	ld.u8 	%rs343, [%rd33+3];
	mul.wide.u16 	%r338, %rs343, 256;
	ld.u8 	%rs342, [%rd33+4];
	cvt.u32.u16 	%r339, %rs342;
	and.b32  	%r340, %r339, 255;
	or.b32  	%r101, %r338, %r340;
	ld.local.u32 	%r102, [%rd704+-4];
	cvt.s64.s32 	%rd412, %r102;
	add.s64 	%rd34, %rd25, %rd412;
	ld.u8 	%rs283, [%rd34+3];
	mul.wide.u16 	%r341, %rs283, 256;
	ld.u8 	%r342, [%rd34+4];
	or.b32  	%r103, %r341, %r342;
	setp.gt.u32 	%p119, %r101, %r103;
	@%p119 bra 	$L__BB0_157;
	setp.ne.s32 	%p120, %r101, %r103;
	@%p120 bra 	$L__BB0_158;
	ld.u8 	%rs284, [%rd33+1];
	mul.wide.u16 	%r343, %rs284, 256;
	ld.u8 	%r344, [%rd33+2];
	or.b32  	%r345, %r343, %r344;
	ld.u8 	%rs285, [%rd34+1];
	mul.wide.u16 	%r346, %rs285, 256;
	ld.u8 	%r347, [%rd34+2];
	or.b32  	%r348, %r346, %r347;
	setp.ge.u32 	%p121, %r345, %r348;
	@%p121 bra 	$L__BB0_158;
$L__BB0_157:
	st.local.u32 	[%rd27], %r102;
	st.local.u32 	[%rd704+-4], %r613;
	ld.local.u32 	%r613, [%rd27];
	cvt.s64.s32 	%rd413, %r613;
	add.s64 	%rd414, %rd25, %rd413;
	ld.u8 	%rs343, [%rd414+3];
	ld.u8 	%rs342, [%rd414+4];
$L__BB0_158:
	mul.wide.u16 	%r349, %rs343, 256;
	cvt.u32.u16 	%r350, %rs342;
	and.b32  	%r351, %r350, 255;
	or.b32  	%r106, %r349, %r351;
	ld.local.u32 	%r107, [%rd704];
	cvt.s64.s32 	%rd415, %r107;
	add.s64 	%rd35, %rd25, %rd415;
	ld.u8 	%rs287, [%rd35+3];
	mul.wide.u16 	%r352, %rs287, 256;
	ld.u8 	%r353, [%rd35+4];
	or.b32  	%r108, %r352, %r353;
	setp.gt.u32 	%p122, %r106, %r108;
	@%p122 bra 	$L__BB0_161;
	setp.ne.s32 	%p123, %r106, %r108;
	@%p123 bra 	$L__BB0_162;
	cvt.s64.s32 	%rd416, %r613;
	add.s64 	%rd417, %rd25, %rd416;
	ld.u8 	%rs288, [%rd417+1];
	mul.wide.u16 	%r354, %rs288, 256;
	ld.u8 	%r355, [%rd417+2];
	or.b32  	%r356, %r354, %r355;
	ld.u8 	%rs289, [%rd35+1];
	mul.wide.u16 	%r357, %rs289, 256;
	ld.u8 	%r358, [%rd35+2];
	or.b32  	%r359, %r357, %r358;
	setp.ge.u32 	%p124, %r356, %r359;
	@%p124 bra 	$L__BB0_162;
$L__BB0_161:
	st.local.u32 	[%rd27], %r107;
	st.local.u32 	[%rd704], %r613;
$L__BB0_162:
	add.s32 	%r612, %r612, 2;
	add.s64 	%rd704, %rd704, 8;
	setp.ne.s32 	%p125, %r612, 0;
	@%p125 bra 	$L__BB0_154;
$L__BB0_163:
	setp.eq.s32 	%p126, %r610, %r594;
	@%p126 bra 	$L__BB0_164;
	bra.uni 	$L__BB0_145;
$L__BB0_164:
	and.b32  	%r96, %r594, 7;
	setp.lt.u32 	%p127, %r594, 8;
	mov.b32 	%r615, 0;
	@%p127 bra 	$L__BB0_167;
	and.b32  	%r615, %r594, 2147483640;
	neg.s32 	%r614, %r615;
	add.s64 	%rd705, %rd3, 16;
	mov.u64 	%rd424, $str$1;
$L__BB0_166:
	.pragma "nounroll";
	ld.global.u64 	%rd418, [volume];
	ld.local.s32 	%rd419, [%rd705+-16];
	add.s64 	%rd420, %rd418, %rd419;
	add.s64 	%rd421, %rd420, 7;
	ld.u8 	%rs290, [%rd420+3];
	mul.wide.u16 	%r361, %rs290, 256;
	ld.u8 	%r362, [%rd420+4];
	or.b32  	%r363, %r361, %r362;
	cvta.to.local.u64 	%rd423, %rd247;
	st.local.u64 	[%rd423], %rd421;
	st.local.u32 	[%rd423+8], %r363;
	cvta.global.u64 	%rd425, %rd424;
	{ // callseq 2, 0
	.param .b64 param0;
	st.param.b64 	[param0], %rd425;
	.param .b64 param1;
	st.param.b64 	[param1], %rd247;
	.param .b32 retval0;
	call.uni (retval0), 
	vprintf, 
	(
	param0, 
	param1
	);
	ld.param.b32 	%r364, [retval0];
	} // callseq 2
	ld.global.u64 	%rd426, [volume];
	ld.local.s32 	%rd427, [%rd705+-12];
	add.s64 	%rd428, %rd426, %rd427;
	add.s64 	%rd429, %rd428, 7;
	ld.u8 	%rs291, [%rd428+3];
	mul.wide.u16 	%r366, %rs291, 256;
	ld.u8 	%r367, [%rd428+4];
	or.b32  	%r368, %r366, %r367;
	st.local.u64 	[%rd423], %rd429;
	st.local.u32 	[%rd423+8], %r368;
	{ // callseq 3, 0
	.param .b64 param0;
	st.param.b64 	[param0], %rd425;
	.param .b64 param1;
	st.param.b64 	[param1], %rd247;
	.param .b32 retval0;
	call.uni (retval0), 
	vprintf, 
	(
	param0, 
	param1
	);
	ld.param.b32 	%r369, [retval0];
	} // callseq 3
	ld.global.u64 	%rd430, [volume];
	ld.local.s32 	%rd431, [%rd705+-8];
	add.s64 	%rd432, %rd430, %rd431;
	add.s64 	%rd433, %rd432, 7;
	ld.u8 	%rs292, [%rd432+3];
	mul.wide.u16 	%r371, %rs292, 256;
	ld.u8 	%r372, [%rd432+4];
	or.b32  	%r373, %r371, %r372;
	st.local.u64 	[%rd423], %rd433;
	st.local.u32 	[%rd423+8], %r373;
	{ // callseq 4, 0
	.param .b64 param0;
	st.param.b64 	[param0], %rd425;
	.param .b64 param1;
	st.param.b64 	[param1], %rd247;
	.param .b32 retval0;
	call.uni (retval0), 
	vprintf, 
	(
	param0, 
	param1
	);
	ld.param.b32 	%r374, [retval0];
	} // callseq 4
	ld.global.u64 	%rd434, [volume];
	ld.local.s32 	%rd435, [%rd705+-4];
	add.s64 	%rd436, %rd434, %rd435;
	add.s64 	%rd437, %rd436, 7;
	ld.u8 	%rs293, [%rd436+3];
	mul.wide.u16 	%r376, %rs293, 256;
	ld.u8 	%r377, [%rd436+4];
	or.b32  	%r378, %r376, %r377;
	st.local.u64 	[%rd423], %rd437;
	st.local.u32 	[%rd423+8], %r378;
	{ // callseq 5, 0
	.param .b64 param0;
	st.param.b64 	[param0], %rd425;
	.param .b64 param1;
	st.param.b64 	[param1], %rd247;
	.param .b32 retval0;
	call.uni (retval0), 
	vprintf, 
	(
	param0, 
	param1
	);
	ld.param.b32 	%r379, [retval0];
	} // callseq 5
	ld.global.u64 	%rd438, [volume];
	ld.local.s32 	%rd439, [%rd705];
	add.s64 	%rd440, %rd438, %rd439;
	add.s64 	%rd441, %rd440, 7;
	ld.u8 	%rs294, [%rd440+3];
	mul.wide.u16 	%r381, %rs294, 256;
	ld.u8 	%r382, [%rd440+4];
	or.b32  	%r383, %r381, %r382;
	st.local.u64 	[%rd423], %rd441;
	st.local.u32 	[%rd423+8], %r383;
	{ // callseq 6, 0
	.param .b64 param0;
	st.param.b64 	[param0], %rd425;
	.param .b64 param1;
	st.param.b64 	[param1], %rd247;
	.param .b32 retval0;
	call.uni (retval0), 
	vprintf, 
	(
	param0, 
	param1
	);
	ld.param.b32 	%r384, [retval0];
	} // callseq 6
	ld.global.u64 	%rd442, [volume];
	ld.local.s32 	%rd443, [%rd705+4];
	add.s64 	%rd444, %rd442, %rd443;
	add.s64 	%rd445, %rd444, 7;
	ld.u8 	%rs295, [%rd444+3];
	mul.wide.u16 	%r386, %rs295, 256;
	ld.u8 	%r387, [%rd444+4];
	or.b32  	%r388, %r386, %r387;
	st.local.u64 	[%rd423], %rd445;
	st.local.u32 	[%rd423+8], %r388;
	{ // callseq 7, 0
	.param .b64 param0;
	st.param.b64 	[param0], %rd425;
	.param .b64 param1;
	st.param.b64 	[param1], %rd247;
	.param .b32 retval0;
	call.uni (retval0), 
	vprintf, 
	(
	param0, 
	param1
	);
	ld.param.b32 	%r389, [retval0];
	} // callseq 7
	ld.global.u64 	%rd446, [volume];
	ld.local.s32 	%rd447, [%rd705+8];
	add.s64 	%rd448, %rd446, %rd447;
	add.s64 	%rd449, %rd448, 7;
	ld.u8 	%rs296, [%rd448+3];
	mul.wide.u16 	%r391, %rs296, 256;
	ld.u8 	%r392, [%rd448+4];
	or.b32  	%r393, %r391, %r392;
	st.local.u64 	[%rd423], %rd449;
	st.local.u32 	[%rd423+8], %r393;
	{ // callseq 8, 0
	.param .b64 param0;
	st.param.b64 	[param0], %rd425;
	.param .b64 param1;
	st.param.b64 	[param1], %rd247;
	.param .b32 retval0;
	call.uni (retval0), 
	vprintf, 
	(
	param0, 
	param1
	);
	ld.param.b32 	%r394, [retval0];
	} // callseq 8
	ld.global.u64 	%rd450, [volume];
	ld.local.s32 	%rd451, [%rd705+12];
	add.s64 	%rd452, %rd450, %rd451;
	add.s64 	%rd453, %rd452, 7;
	ld.u8 	%rs297, [%rd452+3];
	mul.wide.u16 	%r396, %rs297, 256;
	ld.u8 	%r397, [%rd452+4];
	or.b32  	%r398, %r396, %r397;
	st.local.u64 	[%rd423], %rd453;
	st.local.u32 	[%rd423+8], %r398;
	{ // callseq 9, 0
	.param .b64 param0;
	st.param.b64 	[param0], %rd425;
	.param .b64 param1;
	st.param.b64 	[param1], %rd247;
	.param .b32 retval0;
	call.uni (retval0), 
	vprintf, 
	(
	param0, 
	param1
	);
	ld.param.b32 	%r399, [retval0];
	} // callseq 9
	add.s32 	%r614, %r614, 8;
	add.s64 	%rd705, %rd705, 32;
	setp.ne.s32 	%p128, %r614, 0;
	@%p128 bra 	$L__BB0_166;
$L__BB0_167:
	setp.eq.s32 	%p129, %r96, 0;
	@%p129 bra 	$L__BB0_175;
	cvta.to.local.u64 	%rd39, %rd247;
	and.b32  	%r113, %r594, 3;
	setp.lt.u32 	%p130, %r96, 4;
	@%p130 bra 	$L__BB0_170;
	ld.global.u64 	%rd455, [volume];
	mul.wide.u32 	%rd456, %r615, 4;
	add.s64 	%rd457, %rd3, %rd456;
	ld.local.s32 	%rd458, [%rd457];
	add.s64 	%rd459, %rd455, %rd458;
	add.s64 	%rd460, %rd459, 7;
	ld.u8 	%rs298, [%rd459+3];
	mul.wide.u16 	%r401, %rs298, 256;
	ld.u8 	%r402, [%rd459+4];
	or.b32  	%r403, %r401, %r402;
	st.local.u64 	[%rd39], %rd460;
	st.local.u32 	[%rd39+8], %r403;
	mov.u64 	%rd461, $str$1;
	cvta.global.u64 	%rd462, %rd461;
	{ // callseq 10, 0
	.param .b64 param0;
	st.param.b64 	[param0], %rd462;
	.param .b64 param1;
	st.param.b64 	[param1], %rd247;
	.param .b32 retval0;
	call.uni (retval0), 
	vprintf, 
	(
	param0, 
	param1
	);
	ld.param.b32 	%r404, [retval0];
	} // callseq 10
	ld.global.u64 	%rd464, [volume];
	ld.local.s32 	%rd465, [%rd457+4];
	add.s64 	%rd466, %rd464, %rd465;
	add.s64 	%rd467, %rd466, 7;
	ld.u8 	%rs299, [%rd466+3];
	mul.wide.u16 	%r406, %rs299, 256;
	ld.u8 	%r407, [%rd466+4];
	or.b32  	%r408, %r406, %r407;
	st.local.u64 	[%rd39], %rd467;
	st.local.u32 	[%rd39+8], %r408;
	{ // callseq 11, 0
	.param .b64 param0;
	st.param.b64 	[param0], %rd462;
	.param .b64 param1;
	st.param.b64 	[param1], %rd247;
	.param .b32 retval0;
	call.uni (retval0), 
	vprintf, 
	(
	param0, 
	param1
	);
	ld.param.b32 	%r409, [retval0];
	} // callseq 11
	ld.global.u64 	%rd468, [volume];
	ld.local.s32 	%rd469, [%rd457+8];
	add.s64 	%rd470, %rd468, %rd469;
	add.s64 	%rd471, %rd470, 7;
	ld.u8 	%rs300, [%rd470+3];
	mul.wide.u16 	%r411, %rs300, 256;
	ld.u8 	%r412, [%rd470+4];
	or.b32  	%r413, %r411, %r412;
	st.local.u64 	[%rd39], %rd471;
	st.local.u32 	[%rd39+8], %r413;
	{ // callseq 12, 0
	.param .b64 param0;
	st.param.b64 	[param0], %rd462;
	.param .b64 param1;
	st.param.b64 	[param1], %rd247;
	.param .b32 retval0;
	call.uni (retval0), 
	vprintf, 
	(
	param0, 
	param1
	);
	ld.param.b32 	%r414, [retval0];
	} // callseq 12
	ld.global.u64 	%rd472, [volume];
	ld.local.s32 	%rd473, [%rd457+12];
	add.s64 	%rd474, %rd472, %rd473;
	add.s64 	%rd475, %rd474, 7;
	ld.u8 	%rs301, [%rd474+3];
	mul.wide.u16 	%r416, %rs301, 256;
	ld.u8 	%r417, [%rd474+4];
	or.b32  	%r418, %r416, %r417;
	st.local.u64 	[%rd39], %rd475;
	st.local.u32 	[%rd39+8], %r418;
	{ // callseq 13, 0
	.param .b64 param0;
	st.param.b64 	[param0], %rd462;
	.param .b64 param1;
	st.param.b64 	[param1], %rd247;
	.param .b32 retval0;
	call.uni (retval0), 
	vprintf, 
	(
	param0, 
	param1
	);
	ld.param.b32 	%r419, [retval0];
	} // callseq 13
	add.s32 	%r615, %r615, 4;
$L__BB0_170:
	setp.eq.s32 	%p131, %r113, 0;
	@%p131 bra 	$L__BB0_175;
	setp.eq.s32 	%p132, %r113, 1;
	@%p132 bra 	$L__BB0_173;
	ld.global.u64 	%rd476, [volume];
	mul.wide.u32 	%rd477, %r615, 4;
	add.s64 	%rd478, %rd3, %rd477;
	ld.local.s32 	%rd479, [%rd478];
	add.s64 	%rd480, %rd476, %rd479;
	add.s64 	%rd481, %rd480, 7;
	ld.u8 	%rs302, [%rd480+3];
	mul.wide.u16 	%r421, %rs302, 256;
	ld.u8 	%r422, [%rd480+4];
	or.b32  	%r423, %r421, %r422;
	st.local.u64 	[%rd39], %rd481;
	st.local.u32 	[%rd39+8], %r423;
	mov.u64 	%rd482, $str$1;
	cvta.global.u64 	%rd483, %rd482;
	{ // callseq 14, 0
	.param .b64 param0;
	st.param.b64 	[param0], %rd483;
	.param .b64 param1;
	st.param.b64 	[param1], %rd247;
	.param .b32 retval0;
	call.uni (retval0), 
	vprintf, 
	(
	param0, 
	param1
	);
	ld.param.b32 	%r424, [retval0];
	} // callseq 14
	ld.global.u64 	%rd485, [volume];
	ld.local.s32 	%rd486, [%rd478+4];
	add.s64 	%rd487, %rd485, %rd486;
	add.s64 	%rd488, %rd487, 7;
	ld.u8 	%rs303, [%rd487+3];
	mul.wide.u16 	%r426, %rs303, 256;
	ld.u8 	%r427, [%rd487+4];
	or.b32  	%r428, %r426, %r427;
	st.local.u64 	[%rd39], %rd488;
	st.local.u32 	[%rd39+8], %r428;
	{ // callseq 15, 0
	.param .b64 param0;
	st.param.b64 	[param0], %rd483;
	.param .b64 param1;
	st.param.b64 	[param1], %rd247;
	.param .b32 retval0;
	call.uni (retval0), 
	vprintf, 
	(
	param0, 
	param1
	);
	ld.param.b32 	%r429, [retval0];
	} // callseq 15
	add.s32 	%r615, %r615, 2;
$L__BB0_173:
	and.b32  	%r431, %r594, 1;
	setp.eq.b32 	%p133, %r431, 1;
	not.pred 	%p134, %p133;
	@%p134 bra 	$L__BB0_175;
	ld.global.u64 	%rd489, [volume];
	mul.wide.u32 	%rd490, %r615, 4;
	add.s64 	%rd491, %rd3, %rd490;
	ld.local.s32 	%rd492, [%rd491];
	add.s64 	%rd493, %rd489, %rd492;
	add.s64 	%rd494, %rd493, 7;
	ld.u8 	%rs304, [%rd493+3];
	mul.wide.u16 	%r432, %rs304, 256;
	ld.u8 	%r433, [%rd493+4];
	or.b32  	%r434, %r432, %r433;
	st.local.u64 	[%rd39], %rd494;
	st.local.u32 	[%rd39+8], %r434;
	mov.u64 	%rd495, $str$1;
	cvta.global.u64 	%rd496, %rd495;
	{ // callseq 16, 0
	.param .b64 param0;
	st.param.b64 	[param0], %rd496;
	.param .b64 param1;
	st.param.b64 	[param1], %rd247;
	.param .b32 retval0;
	call.uni (retval0), 
	vprintf, 
	(
	param0, 
	param1
	);
	ld.param.b32 	%r435, [retval0];
	} // callseq 16
$L__BB0_175:
	mov.u64 	%rd498, $str$2;
	cvta.global.u64 	%rd499, %rd498;
	{ // callseq 17, 0
	.param .b64 param0;
	st.param.b64 	[param0], %rd499;
	.param .b64 param1;
	st.param.b64 	[param1], 0;
	.param .b32 retval0;
	call.uni (retval0), 
	vprintf, 
	(
	param0, 
	param1
	);
	ld.param.b32 	%r438, [retval0];
	} // callseq 17
	mov.b32 	%r618, 0;
	ld.global.u64 	%rd40, [volume];
	mov.u32 	%r620, %r618;
$L__BB0_176:
	mul.lo.s32 	%r121, %r618, 28;
	cvt.u64.u32 	%rd500, %r121;
	add.s64 	%rd42, %rd40, %rd500;
	ld.u8 	%rs305, [%rd42+2];
	setp.eq.s16 	%p135, %rs305, 0;
	@%p135 bra 	$L__BB0_178;
	add.s32 	%r440, %r121, 2;
	add.s32 	%r122, %r620, 1;
	mul.wide.s32 	%rd501, %r620, 4;
	add.s64 	%rd502, %rd3, %rd501;
	st.local.u32 	[%rd502], %r440;
	mov.u32 	%r620, %r122;
$L__BB0_178:
	ld.u8 	%rs306, [%rd42+30];
	setp.eq.s16 	%p136, %rs306, 0;
	@%p136 bra 	$L__BB0_180;
	add.s32 	%r441, %r121, 30;
	add.s32 	%r124, %r620, 1;
	mul.wide.s32 	%rd503, %r620, 4;
	add.s64 	%rd504, %rd3, %rd503;
	st.local.u32 	[%rd504], %r441;
	mov.u32 	%r620, %r124;
$L__BB0_180:
	ld.u8 	%rs307, [%rd42+58];
	setp.eq.s16 	%p137, %rs307, 0;
	@%p137 bra 	$L__BB0_182;
	add.s32 	%r442, %r121, 58;
	add.s32 	%r126, %r620, 1;
	mul.wide.s32 	%rd505, %r620, 4;
	add.s64 	%rd506, %rd3, %rd505;
	st.local.u32 	[%rd506], %r442;
	mov.u32 	%r620, %r126;
$L__BB0_182:
	ld.u8 	%rs308, [%rd42+86];
	setp.eq.s16 	%p138, %rs308, 0;
	@%p138 bra 	$L__BB0_184;
	add.s32 	%r443, %r121, 86;
	add.s32 	%r128, %r620, 1;
	mul.wide.s32 	%rd507, %r620, 4;
	add.s64 	%rd508, %rd3, %rd507;
	st.local.u32 	[%rd508], %r443;
	mov.u32 	%r620, %r128;
$L__BB0_184:
	ld.u8 	%rs309, [%rd42+114];
	setp.eq.s16 	%p139, %rs309, 0;
	@%p139 bra 	$L__BB0_186;
	add.s32 	%r444, %r121, 114;
	add.s32 	%r130, %r620, 1;
	mul.wide.s32 	%rd509, %r620, 4;
	add.s64 	%rd510, %rd3, %rd509;
	st.local.u32 	[%rd510], %r444;
	mov.u32 	%r620, %r130;
$L__BB0_186:
	ld.u8 	%rs310, [%rd42+142];
	setp.eq.s16 	%p140, %rs310, 0;
	@%p140 bra 	$L__BB0_188;
	add.s32 	%r445, %r121, 142;
	add.s32 	%r132, %r620, 1;
	mul.wide.s32 	%rd511, %r620, 4;
	add.s64 	%rd512, %rd3, %rd511;
	st.local.u32 	[%rd512], %r445;
	mov.u32 	%r620, %r132;
$L__BB0_188:
	ld.u8 	%rs311, [%rd42+170];
	setp.eq.s16 	%p141, %rs311, 0;
	@%p141 bra 	$L__BB0_190;
	add.s32 	%r446, %r121, 170;
	add.s32 	%r134, %r620, 1;
	mul.wide.s32 	%rd513, %r620, 4;
	add.s64 	%rd514, %rd3, %rd513;
	st.local.u32 	[%rd514], %r446;
	mov.u32 	%r620, %r134;
$L__BB0_190:
	ld.u8 	%rs312, [%rd42+198];
	setp.eq.s16 	%p142, %rs312, 0;
	@%p142 bra 	$L__BB0_192;
	add.s32 	%r447, %r121, 198;
	add.s32 	%r136, %r620, 1;
	mul.wide.s32 	%rd515, %r620, 4;
	add.s64 	%rd516, %rd3, %rd515;
	st.local.u32 	[%rd516], %r447;
	mov.u32 	%r620, %r136;
$L__BB0_192:
	ld.u8 	%rs313, [%rd42+226];
	setp.eq.s16 	%p143, %rs313, 0;
	@%p143 bra 	$L__BB0_194;
	add.s32 	%r448, %r121, 226;
	add.s32 	%r138, %r620, 1;
	mul.wide.s32 	%rd517, %r620, 4;
	add.s64 	%rd518, %rd3, %rd517;
	st.local.u32 	[%rd518], %r448;
	mov.u32 	%r620, %r138;
$L__BB0_194:
	ld.u8 	%rs314, [%rd42+254];
	setp.eq.s16 	%p144, %rs314, 0;
	@%p144 bra 	$L__BB0_196;
	add.s32 	%r449, %r121, 254;
	add.s32 	%r140, %r620, 1;
	mul.wide.s32 	%rd519, %r620, 4;
	add.s64 	%rd520, %rd3, %rd519;
	st.local.u32 	[%rd520], %r449;
	mov.u32 	%r620, %r140;
$L__BB0_196:
	ld.u8 	%rs315, [%rd42+282];
	setp.eq.s16 	%p145, %rs315, 0;
	@%p145 bra 	$L__BB0_198;
	add.s32 	%r450, %r121, 282;
	add.s32 	%r142, %r620, 1;
	mul.wide.s32 	%rd521, %r620, 4;
	add.s64 	%rd522, %rd3, %rd521;
	st.local.u32 	[%rd522], %r450;
	mov.u32 	%r620, %r142;
$L__BB0_198:
	ld.u8 	%rs316, [%rd42+310];
	setp.eq.s16 	%p146, %rs316, 0;
	@%p146 bra 	$L__BB0_200;
	add.s32 	%r451, %r121, 310;
	add.s32 	%r144, %r620, 1;
	mul.wide.s32 	%rd523, %r620, 4;
	add.s64 	%rd524, %rd3, %rd523;
	st.local.u32 	[%rd524], %r451;
	mov.u32 	%r620, %r144;
$L__BB0_200:
	ld.u8 	%rs317, [%rd42+338];
	setp.eq.s16 	%p147, %rs317, 0;
	@%p147 bra 	$L__BB0_202;
	add.s32 	%r452, %r121, 338;
	add.s32 	%r146, %r620, 1;
	mul.wide.s32 	%rd525, %r620, 4;
	add.s64 	%rd526, %rd3, %rd525;
	st.local.u32 	[%rd526], %r452;
	mov.u32 	%r620, %r146;
$L__BB0_202:
	ld.u8 	%rs318, [%rd42+366];
	setp.eq.s16 	%p148, %rs318, 0;
	@%p148 bra 	$L__BB0_204;
	add.s32 	%r453, %r121, 366;
	add.s32 	%r148, %r620, 1;
	mul.wide.s32 	%rd527, %r620, 4;
	add.s64 	%rd528, %rd3, %rd527;
	st.local.u32 	[%rd528], %r453;
	mov.u32 	%r620, %r148;
$L__BB0_204:
	ld.u8 	%rs319, [%rd42+394];
	setp.eq.s16 	%p149, %rs319, 0;
	@%p149 bra 	$L__BB0_206;
	add.s32 	%r454, %r121, 394;
	add.s32 	%r150, %r620, 1;
	mul.wide.s32 	%rd529, %r620, 4;
	add.s64 	%rd530, %rd3, %rd529;
	st.local.u32 	[%rd530], %r454;
	mov.u32 	%r620, %r150;
$L__BB0_206:
	ld.u8 	%rs320, [%rd42+422];
	setp.eq.s16 	%p150, %rs320, 0;
	@%p150 bra 	$L__BB0_208;
	add.s32 	%r455, %r121, 422;
	add.s32 	%r152, %r620, 1;
	mul.wide.s32 	%rd531, %r620, 4;
	add.s64 	%rd532, %rd3, %rd531;
	st.local.u32 	[%rd532], %r455;
	mov.u32 	%r620, %r152;
$L__BB0_208:
	add.s32 	%r618, %r618, 16;
	setp.eq.s32 	%p151, %r618, 1024;
	@%p151 bra 	$L__BB0_209;
	bra.uni 	$L__BB0_176;
$L__BB0_209:
	setp.lt.s32 	%p152, %r620, 1;
	@%p152 bra 	$L__BB0_247;
	add.s32 	%r118, %r620, -2;
	cvt.u16.u32 	%rs27, %r620;
	add.s64 	%rd41, %rd3, 16;
	mov.b32 	%r636, 0;
	mov.b16 	%rs344, 0;
$L__BB0_211:
	mov.u32 	%r638, %r636;
	not.b32 	%r457, %r638;
	add.s32 	%r156, %r620, %r457;
	add.s32 	%r636, %r638, 1;
	setp.ge.s32 	%p153, %r636, %r620;
	@%p153 bra 	$L__BB0_234;
	mul.wide.u32 	%rd533, %r638, 4;
	add.s64 	%rd43, %rd3, %rd533;
	sub.s32 	%r458, %r118, %r638;
	setp.lt.u32 	%p154, %r458, 3;
	mov.u32 	%r644, %r636;
	@%p154 bra 	$L__BB0_224;
	and.b32  	%r459, %r156, -4;
	neg.s32 	%r637, %r459;
	add.s64 	%rd706, %rd41, %rd533;
$L__BB0_214:
	.pragma "nounroll";
	ld.local.u32 	%r640, [%rd43];
	cvt.s64.s32 	%rd535, %r640;
	add.s64 	%rd536, %rd40, %rd535;
	ld.u8 	%rs348, [%rd536+5];
	mul.wide.u16 	%r460, %rs348, 256;
	ld.u8 	%rs347, [%rd536+6];
	cvt.u32.u16 	%r461, %rs347;
	and.b32  	%r462, %r461, 255;
	or.b32  	%r463, %r460, %r462;
	ld.local.u32 	%r163, [%rd706+-12];
	cvt.s64.s32 	%rd537, %r163;
	add.s64 	%rd538, %rd40, %rd537;
	ld.u8 	%rs322, [%rd538+5];
	mul.wide.u16 	%r464, %rs322, 256;
	ld.u8 	%r465, [%rd538+6];
	or.b32  	%r466, %r464, %r465;
	setp.ge.u32 	%p155, %r463, %r466;
	@%p155 bra 	$L__BB0_216;
	st.local.u32 	[%rd43], %r163;
	st.local.u32 	[%rd706+-12], %r640;
	ld.local.u32 	%r640, [%rd43];
	cvt.s64.s32 	%rd539, %r640;
	add.s64 	%rd540, %rd40, %rd539;
	ld.u8 	%rs348, [%rd540+5];
	ld.u8 	%rs347, [%rd540+6];
$L__BB0_216:
	mul.wide.u16 	%r467, %rs348, 256;
	cvt.u32.u16 	%r468, %rs347;
	and.b32  	%r469, %r468, 255;
	or.b32  	%r470, %r467, %r469;
	ld.local.u32 	%r166, [%rd706+-8];
	cvt.s64.s32 	%rd541, %r166;
	add.s64 	%rd542, %rd40, %rd541;
	ld.u8 	%rs324, [%rd542+5];
	mul.wide.u16 	%r471, %rs324, 256;
	ld.u8 	%r472, [%rd542+6];
	or.b32  	%r473, %r471, %r472;
	setp.ge.u32 	%p156, %r470, %r473;
	@%p156 bra 	$L__BB0_218;
	st.local.u32 	[%rd43], %r166;
	st.local.u32 	[%rd706+-8], %r640;
	ld.local.u32 	%r640, [%rd43];
	cvt.s64.s32 	%rd543, %r640;
	add.s64 	%rd544, %rd40, %rd543;
	ld.u8 	%rs348, [%rd544+5];
	ld.u8 	%rs347, [%rd544+6];
$L__BB0_218:
	mul.wide.u16 	%r474, %rs348, 256;
	cvt.u32.u16 	%r475, %rs347;
	and.b32  	%r476, %r475, 255;
	or.b32  	%r477, %r474, %r476;
	ld.local.u32 	%r169, [%rd706+-4];
	cvt.s64.s32 	%rd545, %r169;
	add.s64 	%rd546, %rd40, %rd545;
	ld.u8 	%rs326, [%rd546+5];
	mul.wide.u16 	%r478, %rs326, 256;
	ld.u8 	%r479, [%rd546+6];
	or.b32  	%r480, %r478, %r479;
	setp.ge.u32 	%p157, %r477, %r480;
	@%p157 bra 	$L__BB0_220;
	st.local.u32 	[%rd43], %r169;
	st.local.u32 	[%rd706+-4], %r640;
	ld.local.u32 	%r640, [%rd43];
	cvt.s64.s32 	%rd547, %r640;
	add.s64 	%rd548, %rd40, %rd547;
	ld.u8 	%rs348, [%rd548+5];
	ld.u8 	%rs347, [%rd548+6];
$L__BB0_220:
	mul.wide.u16 	%r481, %rs348, 256;
	cvt.u32.u16 	%r482, %rs347;
	and.b32  	%r483, %r482, 255;
	or.b32  	%r484, %r481, %r483;
	ld.local.u32 	%r172, [%rd706];
	cvt.s64.s32 	%rd549, %r172;
	add.s64 	%rd550, %rd40, %rd549;
	ld.u8 	%rs328, [%rd550+5];
	mul.wide.u16 	%r485, %rs328, 256;
	ld.u8 	%r486, [%rd550+6];
	or.b32  	%r487, %r485, %r486;
	setp.ge.u32 	%p158, %r484, %r487;
	@%p158 bra 	$L__BB0_222;
	st.local.u32 	[%rd43], %r172;
	st.local.u32 	[%rd706], %r640;
$L__BB0_222:
	add.s32 	%r638, %r638, 4;
	add.s32 	%r637, %r637, 4;
	add.s64 	%rd706, %rd706, 16;
	setp.ne.s32 	%p159, %r637, 0;
	@%p159 bra 	$L__BB0_214;
	add.s32 	%r644, %r638, 1;
$L__BB0_224:
	and.b32  	%r488, %r156, 3;
	setp.eq.s32 	%p160, %r488, 0;
	@%p160 bra 	$L__BB0_234;
	xor.b16  	%rs329, %rs344, 3;
	add.s16 	%rs43, %rs329, %rs27;
	and.b16  	%rs330, %rs43, 3;
	setp.eq.s16 	%p161, %rs330, 1;
	@%p161 bra 	$L__BB0_231;
	ld.local.u32 	%r643, [%rd43];
	cvt.s64.s32 	%rd551, %r643;
	add.s64 	%rd552, %rd40, %rd551;
	ld.u8 	%rs352, [%rd552+5];
	mul.wide.u16 	%r489, %rs352, 256;
	ld.u8 	%rs351, [%rd552+6];
	cvt.u32.u16 	%r490, %rs351;
	and.b32  	%r491, %r490, 255;
	or.b32  	%r492, %r489, %r491;
	mul.wide.u32 	%rd553, %r644, 4;
	add.s64 	%rd48, %rd3, %rd553;
	ld.local.u32 	%r178, [%rd48];
	cvt.s64.s32 	%rd554, %r178;
	add.s64 	%rd555, %rd40, %rd554;
	ld.u8 	%rs331, [%rd555+5];
	mul.wide.u16 	%r493, %rs331, 256;
	ld.u8 	%r494, [%rd555+6];
	or.b32  	%r495, %r493, %r494;
	setp.ge.u32 	%p162, %r492, %r495;
	@%p162 bra 	$L__BB0_228;
	st.local.u32 	[%rd43], %r178;
	st.local.u32 	[%rd48], %r643;
	ld.local.u32 	%r643, [%rd43];
	cvt.s64.s32 	%rd556, %r643;
	add.s64 	%rd557, %rd40, %rd556;
	ld.u8 	%rs352, [%rd557+5];
	ld.u8 	%rs351, [%rd557+6];
$L__BB0_228:
	mul.wide.u16 	%r496, %rs352, 256;
	cvt.u32.u16 	%r497, %rs351;
	and.b32  	%r498, %r497, 255;
	or.b32  	%r499, %r496, %r498;
	ld.local.u32 	%r181, [%rd48+4];
	cvt.s64.s32 	%rd558, %r181;
	add.s64 	%rd559, %rd40, %rd558;
	ld.u8 	%rs333, [%rd559+5];
	mul.wide.u16 	%r500, %rs333, 256;
	ld.u8 	%r501, [%rd559+6];
	or.b32  	%r502, %r500, %r501;
	setp.ge.u32 	%p163, %r499, %r502;
	@%p163 bra 	$L__BB0_230;
	st.local.u32 	[%rd43], %r181;
	st.local.u32 	[%rd48+4], %r643;
$L__BB0_230:
	add.s32 	%r644, %r644, 2;
$L__BB0_231:
	and.b16  	%rs334, %rs43, 1;
	setp.eq.b16 	%p164, %rs334, 1;
	not.pred 	%p165, %p164;
	@%p165 bra 	$L__BB0_234;
	ld.local.u32 	%r184, [%rd43];
	cvt.s64.s32 	%rd560, %r184;
	add.s64 	%rd561, %rd40, %rd560;
	ld.u8 	%rs335, [%rd561+5];
	mul.wide.u16 	%r503, %rs335, 256;
	ld.u8 	%r504, [%rd561+6];
	or.b32  	%r505, %r503, %r504;
	mul.wide.u32 	%rd562, %r644, 4;
	add.s64 	%rd49, %rd3, %rd562;
	ld.local.u32 	%r185, [%rd49];
	cvt.s64.s32 	%rd563, %r185;
	add.s64 	%rd564, %rd40, %rd563;
	ld.u8 	%rs336, [%rd564+5];
	mul.wide.u16 	%r506, %rs336, 256;
	ld.u8 	%r507, [%rd564+6];
	or.b32  	%r508, %r506, %r507;
	setp.ge.u32 	%p166, %r505, %r508;
	@%p166 bra 	$L__BB0_234;
	st.local.u32 	[%rd43], %r185;
	st.local.u32 	[%rd49], %r184;
$L__BB0_234:
	setp.eq.s32 	%p167, %r636, %r620;
	add.s16 	%rs344, %rs344, 1;
	@%p167 bra 	$L__BB0_235;
	bra.uni 	$L__BB0_211;
$L__BB0_235:
	setp.lt.u32 	%p168, %r620, 16;
	mov.b32 	%r646, 0;
	@%p168 bra 	$L__BB0_238;
	and.b32  	%r646, %r620, 2147483632;
	neg.s32 	%r645, %r646;
	add.s64 	%rd707, %rd3, 32;
	mov.u64 	%rd569, $str$3;
	add.u64 	%rd571, %SP, 16;
$L__BB0_237:
	.pragma "nounroll";
	ld.global.u64 	%rd565, [volume];
	ld.local.s32 	%rd566, [%rd707+-32];
	add.s64 	%rd567, %rd565, %rd566;
	add.s64 	%rd568, %rd567, 7;
	st.local.u64 	[%rd2], %rd568;
	cvta.global.u64 	%rd570, %rd569;
	{ // callseq 18, 0
	.param .b64 param0;
	st.param.b64 	[param0], %rd570;
	.param .b64 param1;
	st.param.b64 	[param1], %rd571;
	.param .b32 retval0;
	call.uni (retval0), 
	vprintf, 
	(
	param0, 
	param1
	);
	ld.param.b32 	%r511, [retval0];
	} // callseq 18
	ld.global.u64 	%rd572, [volume];
	ld.local.s32 	%rd573, [%rd707+-28];
	add.s64 	%rd574, %rd572, %rd573;
	add.s64 	%rd575, %rd574, 7;
	st.local.u64 	[%rd2], %rd575;
	{ // callseq 19, 0
	.param .b64 param0;
	st.param.b64 	[param0], %rd570;
	.param .b64 param1;
	st.param.b64 	[param1], %rd571;
	.param .b32 retval0;
	call.uni (retval0), 
	vprintf, 
	(
	param0, 
	param1
	);
	ld.param.b32 	%r513, [retval0];
	} // callseq 19
	ld.global.u64 	%rd576, [volume];
	ld.local.s32 	%rd577, [%rd707+-24];
	add.s64 	%rd578, %rd576, %rd577;
	add.s64 	%rd579, %rd578, 7;
	st.local.u64 	[%rd2], %rd579;
	{ // callseq 20, 0
	.param .b64 param0;
	st.param.b64 	[param0], %rd570;
	.param .b64 param1;
	st.param.b64 	[param1], %rd571;
	.param .b32 retval0;
	call.uni (retval0), 
	vprintf, 
	(
	param0, 
	param1
	);
	ld.param.b32 	%r515, [retval0];
	} // callseq 20
	ld.global.u64 	%rd580, [volume];
	ld.local.s32 	%rd581, [%rd707+-20];
	add.s64 	%rd582, %rd580, %rd581;
	add.s64 	%rd583, %rd582, 7;
	st.local.u64 	[%rd2], %rd583;
	{ // callseq 21, 0
	.param .b64 param0;
	st.param.b64 	[param0], %rd570;
	.param .b64 param1;
	st.param.b64 	[param1], %rd571;
	.param .b32 retval0;
	call.uni (retval0), 
	vprintf, 
	(
	param0, 
	param1
	);
	ld.param.b32 	%r517, [retval0];
	} // callseq 21
	ld.global.u64 	%rd584, [volume];
	ld.local.s32 	%rd585, [%rd707+-16];
	add.s64 	%rd586, %rd584, %rd585;
	add.s64 	%rd587, %rd586, 7;
	st.local.u64 	[%rd2], %rd587;
	{ // callseq 22, 0
	.param .b64 param0;
	st.param.b64 	[param0], %rd570;
	.param .b64 param1;
	st.param.b64 	[param1], %rd571;
	.param .b32 retval0;
	call.uni (retval0), 
	vprintf, 
	(
	param0, 
	param1
	);
	ld.param.b32 	%r519, [retval0];
	} // callseq 22
	ld.global.u64 	%rd588, [volume];
	ld.local.s32 	%rd589, [%rd707+-12];
	add.s64 	%rd590, %rd588, %rd589;
	add.s64 	%rd591, %rd590, 7;
	st.local.u64 	[%rd2], %rd591;
	{ // callseq 23, 0
	.param .b64 param0;
	st.param.b64 	[param0], %rd570;
	.param .b64 param1;
	st.param.b64 	[param1], %rd571;
	.param .b32 retval0;
	call.uni (retval0), 
	vprintf, 
	(
	param0, 
	param1
	);
	ld.param.b32 	%r521, [retval0];
	} // callseq 23
	ld.global.u64 	%rd592, [volume];
	ld.local.s32 	%rd593, [%rd707+-8];
	add.s64 	%rd594, %rd592, %rd593;
	add.s64 	%rd595, %rd594, 7;
	st.local.u64 	[%rd2], %rd595;
	{ // callseq 24, 0
	.param .b64 param0;
	st.param.b64 	[param0], %rd570;
	.param .b64 param1;
	st.param.b64 	[param1], %rd571;
	.param .b32 retval0;
	call.uni (retval0), 
	vprintf, 
	(
	param0, 
	param1
	);
	ld.param.b32 	%r523, [retval0];
	} // callseq 24
	ld.global.u64 	%rd596, [volume];
	ld.local.s32 	%rd597, [%rd707+-4];
	add.s64 	%rd598, %rd596, %rd597;
	add.s64 	%rd599, %rd598, 7;
	st.local.u64 	[%rd2], %rd599;
	{ // callseq 25, 0
	.param .b64 param0;
	st.param.b64 	[param0], %rd570;
	.param .b64 param1;
	st.param.b64 	[param1], %rd571;
	.param .b32 retval0;
	call.uni (retval0), 
	vprintf, 
	(
	param0, 
	param1
	);
	ld.param.b32 	%r525, [retval0];
	} // callseq 25
	ld.global.u64 	%rd600, [volume];
	ld.local.s32 	%rd601, [%rd707];
	add.s64 	%rd602, %rd600, %rd601;
	add.s64 	%rd603, %rd602, 7;
	st.local.u64 	[%rd2], %rd603;
	{ // callseq 26, 0
	.param .b64 param0;
	st.param.b64 	[param0], %rd570;
	.param .b64 param1;
	st.param.b64 	[param1], %rd571;
	.param .b32 retval0;
	call.uni (retval0), 
	vprintf, 
	(
	param0, 
	param1
	);
	ld.param.b32 	%r527, [retval0];
	} // callseq 26
	ld.global.u64 	%rd604, [volume];
	ld.local.s32 	%rd605, [%rd707+4];
	add.s64 	%rd606, %rd604, %rd605;
	add.s64 	%rd607, %rd606, 7;
	st.local.u64 	[%rd2], %rd607;
	{ // callseq 27, 0
	.param .b64 param0;
	st.param.b64 	[param0], %rd570;
	.param .b64 param1;
	st.param.b64 	[param1], %rd571;
	.param .b32 retval0;
	call.uni (retval0), 
	vprintf, 
	(
	param0, 
	param1
	);
	ld.param.b32 	%r529, [retval0];
	} // callseq 27
	ld.global.u64 	%rd608, [volume];
	ld.local.s32 	%rd609, [%rd707+8];
	add.s64 	%rd610, %rd608, %rd609;
	add.s64 	%rd611, %rd610, 7;
	st.local.u64 	[%rd2], %rd611;
	{ // callseq 28, 0
	.param .b64 param0;
	st.param.b64 	[param0], %rd570;
	.param .b64 param1;
	st.param.b64 	[param1], %rd571;
	.param .b32 retval0;
	call.uni (retval0), 
	vprintf, 
	(
	param0, 
	param1
	);
	ld.param.b32 	%r531, [retval0];
	} // callseq 28
	ld.global.u64 	%rd612, [volume];
	ld.local.s32 	%rd613, [%rd707+12];
	add.s64 	%rd614, %rd612, %rd613;
	add.s64 	%rd615, %rd614, 7;
	st.local.u64 	[%rd2], %rd615;
	{ // callseq 29, 0
	.param .b64 param0;
	st.param.b64 	[param0], %rd570;
	.param .b64 param1;
	st.param.b64 	[param1], %rd571;
	.param .b32 retval0;
	call.uni (retval0), 
	vprintf, 
	(
	param0, 
	param1
	);
	ld.param.b32 	%r533, [retval0];
	} // callseq 29
	ld.global.u64 	%rd616, [volume];
	ld.local.s32 	%rd617, [%rd707+16];
	add.s64 	%rd618, %rd616, %rd617;
	add.s64 	%rd619, %rd618, 7;
	st.local.u64 	[%rd2], %rd619;
	{ // callseq 30, 0
	.param .b64 param0;
	st.param.b64 	[param0], %rd570;
	.param .b64 param1;
	st.param.b64 	[param1], %rd571;
	.param .b32 retval0;
	call.uni (retval0), 
	vprintf, 
	(
	param0, 
	param1
	);
	ld.param.b32 	%r535, [retval0];
	} // callseq 30
	ld.global.u64 	%rd620, [volume];
	ld.local.s32 	%rd621, [%rd707+20];
	add.s64 	%rd622, %rd620, %rd621;
	add.s64 	%rd623, %rd622, 7;
	st.local.u64 	[%rd2], %rd623;
	{ // callseq 31, 0
	.param .b64 param0;
	st.param.b64 	[param0], %rd570;
	.param .b64 param1;
	st.param.b64 	[param1], %rd571;
	.param .b32 retval0;
	call.uni (retval0), 
	vprintf, 
	(
	param0, 
	param1
	);
	ld.param.b32 	%r537, [retval0];
	} // callseq 31
	ld.global.u64 	%rd624, [volume];
	ld.local.s32 	%rd625, [%rd707+24];
	add.s64 	%rd626, %rd624, %rd625;
	add.s64 	%rd627, %rd626, 7;
	st.local.u64 	[%rd2], %rd627;
	{ // callseq 32, 0
	.param .b64 param0;
	st.param.b64 	[param0], %rd570;
	.param .b64 param1;
	st.param.b64 	[param1], %rd571;
	.param .b32 retval0;
	call.uni (retval0), 
	vprintf, 
	(
	param0, 
	param1
	);
	ld.param.b32 	%r539, [retval0];
	} // callseq 32
	ld.global.u64 	%rd628, [volume];
	ld.local.s32 	%rd629, [%rd707+28];
	add.s64 	%rd630, %rd628, %rd629;
	add.s64 	%rd631, %rd630, 7;
	st.local.u64 	[%rd2], %rd631;
	{ // callseq 33, 0
	.param .b64 param0;
	st.param.b64 	[param0], %rd570;
	.param .b64 param1;
	st.param.b64 	[param1], %rd571;
	.param .b32 retval0;
	call.uni (retval0), 
	vprintf, 
	(
	param0, 
	param1
	);
	ld.param.b32 	%r541, [retval0];
	} // callseq 33
	add.s32 	%r645, %r645, 16;
	add.s64 	%rd707, %rd707, 64;
	setp.ne.s32 	%p169, %r645, 0;
	@%p169 bra 	$L__BB0_237;
$L__BB0_238:
	and.b32  	%r190, %r620, 15;
	setp.eq.s32 	%p170, %r190, 0;
	@%p170 bra 	$L__BB0_247;
	and.b32  	%r191, %r620, 7;
	setp.lt.u32 	%p171, %r190, 8;
	@%p171 bra 	$L__BB0_241;
	ld.global.u64 	%rd632, [volume];
	mul.wide.u32 	%rd633, %r646, 4;
	add.s64 	%rd634, %rd3, %rd633;
	ld.local.s32 	%rd635, [%rd634];
	add.s64 	%rd636, %rd632, %rd635;
	add.s64 	%rd637, %rd636, 7;
	st.local.u64 	[%rd2], %rd637;
	mov.u64 	%rd638, $str$3;
	cvta.global.u64 	%rd639, %rd638;
	add.u64 	%rd640, %SP, 16;
	{ // callseq 34, 0
	.param .b64 param0;
	st.param.b64 	[param0], %rd639;
	.param .b64 param1;
	st.param.b64 	[param1], %rd640;
	.param .b32 retval0;
	call.uni (retval0), 
	vprintf, 
	(
	param0, 
	param1
	);
	ld.param.b32 	%r543, [retval0];
	} // callseq 34
	ld.global.u64 	%rd641, [volume];
	ld.local.s32 	%rd642, [%rd634+4];
	add.s64 	%rd643, %rd641, %rd642;
	add.s64 	%rd644, %rd643, 7;
	st.local.u64 	[%rd2], %rd644;
	{ // callseq 35, 0
	.param .b64 param0;
	st.param.b64 	[param0], %rd639;
	.param .b64 param1;
	st.param.b64 	[param1], %rd640;
	.param .b32 retval0;
	call.uni (retval0), 
	vprintf, 
	(
	param0, 
	param1
	);
	ld.param.b32 	%r545, [retval0];
	} // callseq 35
	ld.global.u64 	%rd645, [volume];
	ld.local.s32 	%rd646, [%rd634+8];
	add.s64 	%rd647, %rd645, %rd646;
	add.s64 	%rd648, %rd647, 7;
	st.local.u64 	[%rd2], %rd648;
	{ // callseq 36, 0
	.param .b64 param0;
	st.param.b64 	[param0], %rd639;
	.param .b64 param1;
	st.param.b64 	[param1], %rd640;
	.param .b32 retval0;
	call.uni (retval0), 
	vprintf, 
	(
	param0, 
	param1
	);
	ld.param.b32 	%r547, [retval0];
	} // callseq 36
	ld.global.u64 	%rd649, [volume];
	ld.local.s32 	%rd650, [%rd634+12];
	add.s64 	%rd651, %rd649, %rd650;
	add.s64 	%rd652, %rd651, 7;
	st.local.u64 	[%rd2], %rd652;
	{ // callseq 37, 0
	.param .b64 param0;
	st.param.b64 	[param0], %rd639;
	.param .b64 param1;
	st.param.b64 	[param1], %rd640;
	.param .b32 retval0;
	call.uni (retval0), 
	vprintf, 
	(
	param0, 
	param1
	);
	ld.param.b32 	%r549, [retval0];
	} // callseq 37
	ld.global.u64 	%rd653, [volume];
	ld.local.s32 	%rd654, [%rd634+16];
	add.s64 	%rd655, %rd653, %rd654;
	add.s64 	%rd656, %rd655, 7;
	st.local.u64 	[%rd2], %rd656;
	{ // callseq 38, 0
	.param .b64 param0;
	st.param.b64 	[param0], %rd639;
	.param .b64 param1;
	st.param.b64 	[param1], %rd640;
	.param .b32 retval0;
	call.uni (retval0), 
	vprintf, 
	(
	param0, 
	param1
	);
	ld.param.b32 	%r551, [retval0];
	} // callseq 38
	ld.global.u64 	%rd657, [volume];
	ld.local.s32 	%rd658, [%rd634+20];
	add.s64 	%rd659, %rd657, %rd658;
	add.s64 	%rd660, %rd659, 7;
	st.local.u64 	[%rd2], %rd660;
	{ // callseq 39, 0
	.param .b64 param0;
	st.param.b64 	[param0], %rd639;
	.param .b64 param1;
	st.param.b64 	[param1], %rd640;
	.param .b32 retval0;
	call.uni (retval0), 
	vprintf, 
	(
	param0, 
	param1
	);
	ld.param.b32 	%r553, [retval0];
	} // callseq 39
	ld.global.u64 	%rd661, [volume];
	ld.local.s32 	%rd662, [%rd634+24];
	add.s64 	%rd663, %rd661, %rd662;
	add.s64 	%rd664, %rd663, 7;
	st.local.u64 	[%rd2], %rd664;
	{ // callseq 40, 0
	.param .b64 param0;
	st.param.b64 	[param0], %rd639;
	.param .b64 param1;
	st.param.b64 	[param1], %rd640;
	.param .b32 retval0;
	call.uni (retval0), 
	vprintf, 
	(
	param0, 
	param1
	);
	ld.param.b32 	%r555, [retval0];
	} // callseq 40
	ld.global.u64 	%rd665, [volume];
	ld.local.s32 	%rd666, [%rd634+28];
	add.s64 	%rd667, %rd665, %rd666;
	add.s64 	%rd668, %rd667, 7;
	st.local.u64 	[%rd2], %rd668;
	{ // callseq 41, 0
	.param .b64 param0;
	st.param.b64 	[param0], %rd639;
	.param .b64 param1;
	st.param.b64 	[param1], %rd640;
	.param .b32 retval0;
	call.uni (retval0), 
	vprintf, 
	(
	param0, 
	param1
	);
	ld.param.b32 	%r557, [retval0];
	} // callseq 41
	add.s32 	%r646, %r646, 8;
$L__BB0_241:
	setp.eq.s32 	%p172, %r191, 0;
	@%p172 bra 	$L__BB0_247;
	and.b32  	%r194, %r620, 3;
	setp.lt.u32 	%p173, %r191, 4;
	@%p173 bra 	$L__BB0_244;
	ld.global.u64 	%rd669, [volume];
	mul.wide.u32 	%rd670, %r646, 4;
	add.s64 	%rd671, %rd3, %rd670;
	ld.local.s32 	%rd672, [%rd671];
	add.s64 	%rd673, %rd669, %rd672;
	add.s64 	%rd674, %rd673, 7;
	st.local.u64 	[%rd2], %rd674;
	mov.u64 	%rd675, $str$3;
	cvta.global.u64 	%rd676, %rd675;
	add.u64 	%rd677, %SP, 16;
	{ // callseq 42, 0
	.param .b64 param0;
	st.param.b64 	[param0], %rd676;
	.param .b64 param1;
	st.param.b64 	[param1], %rd677;
	.param .b32 retval0;
	call.uni (retval0), 
	vprintf, 
	(
	param0, 
	param1
	);
	ld.param.b32 	%r559, [retval0];
	} // callseq 42
	ld.global.u64 	%rd678, [volume];
	ld.local.s32 	%rd679, [%rd671+4];
	add.s64 	%rd680, %rd678, %rd679;
	add.s64 	%rd681, %rd680, 7;
	st.local.u64 	[%rd2], %rd681;
	{ // callseq 43, 0
	.param .b64 param0;
	st.param.b64 	[param0], %rd676;
	.param .b64 param1;
	st.param.b64 	[param1], %rd677;
	.param .b32 retval0;
	call.uni (retval0), 
	vprintf, 
	(
	param0, 
	param1
	);
	ld.param.b32 	%r561, [retval0];
	} // callseq 43
	ld.global.u64 	%rd682, [volume];
	ld.local.s32 	%rd683, [%rd671+8];
	add.s64 	%rd684, %rd682, %rd683;
	add.s64 	%rd685, %rd684, 7;
	st.local.u64 	[%rd2], %rd685;
	{ // callseq 44, 0
	.param .b64 param0;
	st.param.b64 	[param0], %rd676;
	.param .b64 param1;
	st.param.b64 	[param1], %rd677;
	.param .b32 retval0;
	call.uni (retval0), 
	vprintf, 
	(
	param0, 
	param1
	);
	ld.param.b32 	%r563, [retval0];
	} // callseq 44
	ld.global.u64 	%rd686, [volume];
	ld.local.s32 	%rd687, [%rd671+12];
	add.s64 	%rd688, %rd686, %rd687;
	add.s64 	%rd689, %rd688, 7;
	st.local.u64 	[%rd2], %rd689;
	{ // callseq 45, 0
	.param .b64 param0;
	st.param.b64 	[param0], %rd676;
	.param .b64 param1;
	st.param.b64 	[param1], %rd677;
	.param .b32 retval0;
	call.uni (retval0), 
	vprintf, 
	(
	param0, 
	param1
	);
	ld.param.b32 	%r565, [retval0];
	} // callseq 45
	add.s32 	%r646, %r646, 4;
$L__BB0_244:
	setp.eq.s32 	%p174, %r194, 0;
	@%p174 bra 	$L__BB0_247;
	mul.wide.u32 	%rd690, %r646, 4;
	add.s64 	%rd708, %rd3, %rd690;
	neg.s32 	%r649, %r194;
	mov.u64 	%rd695, $str$3;
	add.u64 	%rd697, %SP, 16;
$L__BB0_246:
	.pragma "nounroll";
	ld.global.u64 	%rd691, [volume];
	ld.local.s32 	%rd692, [%rd708];
	add.s64 	%rd693, %rd691, %rd692;
	add.s64 	%rd694, %rd693, 7;
	st.local.u64 	[%rd2], %rd694;
	cvta.global.u64 	%rd696, %rd695;
	{ // callseq 46, 0
	.param .b64 param0;
	st.param.b64 	[param0], %rd696;
	.param .b64 param1;
	st.param.b64 	[param1], %rd697;
	.param .b32 retval0;
	call.uni (retval0), 
	vprintf, 
	(
	param0, 
	param1
	);
	ld.param.b32 	%r567, [retval0];
	} // callseq 46
	add.s64 	%rd708, %rd708, 4;
	add.s32 	%r649, %r649, 1;
	setp.ne.s32 	%p175, %r649, 0;
	@%p175 bra 	$L__BB0_246;
$L__BB0_247:
	ret;

}


// ===== COMPILED SASS (sm_100) =====

	.target	sm_100

	.elftype	@"ET_EXEC"


//--------------------- .note.nv.tkinfo           --------------------------
	.section	.note.nv.tkinfo,"",@"SHT_NOTE"
	.sectionflags	@"SHF_NOTE_NV_TKINFO"
	.tkinfo
        /*0018*/ 	.word	0x00000002
        /*0030*/ 	.string	""
        /*0030*/ 	.string	"ptxas"
        /*0030*/ 	.string	"Cuda compilation tools, release 13.0, V13.0.88"
        /*0030*/ 	.string	"Build cuda_13.0.r13.0/compiler.36424714_0"
        /*0030*/ 	.string	"-arch sm_100 -m 64 "



//--------------------- .note.nv.cuinfo           --------------------------
	.section	.note.nv.cuinfo,"",@"SHT_NOTE"
	.sectionflags	@"SHF_NOTE_NV_CUINFO"
        /*0018*/ 	.short	0x0002
        /*001a*/ 	.short	0x0064
        /*001c*/ 	.short	0x0082
	.zero		2


//--------------------- .nv.info                  --------------------------
	.section	.nv.info,"",@"SHT_CUDA_INFO"
	.align	4


	//----- nvinfo : EIATTR_REGCOUNT
	.align		4
        /*0000*/ 	.byte	0x04, 0x2f
        /*0002*/ 	.short	(.L_7 - .L_6)
	.align		4
.L_6:
        /*0004*/ 	.word	index@(_Z8mykernelPhS_)
        /*0008*/ 	.word	0x00000020


	//----- nvinfo : EIATTR_FRAME_SIZE
	.align		4
.L_7:
        /*000c*/ 	.byte	0x04, 0x11
        /*000e*/ 	.short	(.L_9 - .L_8)
	.align		4
.L_8:
        /*0010*/ 	.word	index@(_Z8mykernelPhS_)
        /*0014*/ 	.word	0x00001030


	//----- nvinfo : EIATTR_MIN_STACK_SIZE
	.align		4
.L_9:
        /*0018*/ 	.byte	0x04, 0x12
        /*001a*/ 	.short	(.L_11 - .L_10)
	.align		4
.L_10:
        /*001c*/ 	.word	index@(_Z8mykernelPhS_)
        /*0020*/ 	.word	0x00001030
.L_11:


//--------------------- .nv.compat                --------------------------
	.section	.nv.compat,"",@"SHT_CUDA_COMPAT_INFO"
	.align	4
        /*0000*/ 	.byte	0x02, 0x09, 0x00, 0x00, 0x02, 0x02, 0x01, 0x00, 0x02, 0x05, 0x05, 0x00, 0x03, 0x07, 0x01, 0x01
        /*0010*/ 	.byte	0x02, 0x03, 0x00, 0x00, 0x02, 0x06, 0x01, 0x00, 0x04, 0x0b, 0x08, 0x00, 0x09, 0x00, 0x00, 0x00
        /*0020*/ 	.byte	0x00, 0x00, 0x00, 0x00


//--------------------- .nv.info._Z8mykernelPhS_  --------------------------
	.section	.nv.info._Z8mykernelPhS_,"",@"SHT_CUDA_INFO"
	.sectionflags	@""
	.align	4


	//----- nvinfo : EIATTR_CUDA_API_VERSION
	.align		4
        /*0000*/ 	.byte	0x04, 0x37
        /*0002*/ 	.short	(.L_13 - .L_12)
.L_12:
        /*0004*/ 	.word	0x00000082


	//----- nvinfo : EIATTR_KPARAM_INFO
	.align		4
.L_13:
        /*0008*/ 	.byte	0x04, 0x17
        /*000a*/ 	.short	(.L_15 - .L_14)
.L_14:
        /*000c*/ 	.word	0x00000000
        /*0010*/ 	.short	0x0001
        /*0012*/ 	.short	0x0008
        /*0014*/ 	.byte	0x00, 0xf5, 0x21, 0x00


	//----- nvinfo : EIATTR_KPARAM_INFO
	.align		4
.L_15:
        /*0018*/ 	.byte	0x04, 0x17
        /*001a*/ 	.short	(.L_17 - .L_16)
.L_16:
        /*001c*/ 	.word	0x00000000
        /*0020*/ 	.short	0x0000
        /*0022*/ 	.short	0x0000
        /*0024*/ 	.byte	0x00, 0xf5, 0x21, 0x00


	//----- nvinfo : EIATTR_SPARSE_MMA_MASK
	.align		4
.L_17:
        /*0028*/ 	.byte	0x03, 0x50
        /*002a*/ 	.short	0x0000


	//----- nvinfo : EIATTR_MAXREG_COUNT
	.align		4
        /*002c*/ 	.byte	0x03, 0x1b
        /*002e*/ 	.short	0x00ff


	//----- nvinfo : EIATTR_EXTERNS
	.align		4
        /*0030*/ 	.byte	0x04, 0x0f
        /*0032*/ 	.short	(.L_19 - .L_18)


	//   ....[0]....
	.align		4
.L_18:
        /*0034*/ 	.word	index@(vprintf)


	//----- nvinfo : EIATTR_MERCURY_ISA_VERSION
	.align		4
.L_19:
        /*0038*/ 	.byte	0x03, 0x5f
        /*003a*/ 	.short	0x0101


	//----- nvinfo : EIATTR_VRC_CTA_INIT_COUNT
	.align		4
        /*003c*/ 	.byte	0x02, 0x4a
	.zero		1
	.zero		1


	//----- nvinfo : EIATTR_SYSCALL_OFFSETS
	.align		4
        /*0040*/ 	.byte	0x04, 0x46
        /*0042*/ 	.short	(.L_21 - .L_20)


	//   ....[0]....
.L_20:
        /*0044*/ 	.word	0x00002bd0


	//   ....[1]....
        /*0048*/ 	.word	0x00004dc0


	//   ....[2]....
        /*004c*/ 	.word	0x00006700


	//   ....[3]....
        /*0050*/ 	.word	0x00006850


	//   ....[4]....
        /*0054*/ 	.word	0x00006990


	//   ....[5]....
        /*0058*/ 	.word	0x00006ad0


	//   ....[6]....
        /*005c*/ 	.word	0x00006c10


	//   ....[7]....
        /*0060*/ 	.word	0x00006d50


	//   ....[8]....
        /*0064*/ 	.word	0x00006e90


	//   ....[9]....
        /*0068*/ 	.word	0x00006fd0


	//   ....[10]....
        /*006c*/ 	.word	0x000071f0


	//   ....[11]....
        /*0070*/ 	.word	0x00007330


	//   ....[12]....
        /*0074*/ 	.word	0x00007470


	//   ....[13]....
        /*0078*/ 	.word	0x000075b0


	//   ....[14]....
        /*007c*/ 	.word	0x00007780


	//   ....[15]....
        /*0080*/ 	.word	0x000078c0


	//   ....[16]....
        /*0084*/ 	.word	0x00007a70


	//   ....[17]....
        /*0088*/ 	.word	0x00007b00


	//   ....[18]....
        /*008c*/ 	.word	0x000095d0


	//   ....[19]....
        /*0090*/ 	.word	0x000096c0


	//   ....[20]....
        /*0094*/ 	.word	0x000097b0


	//   ....[21]....
        /*0098*/ 	.word	0x000098a0


	//   ....[22]....
        /*009c*/ 	.word	0x00009990


	//   ....[23]....
        /*00a0*/ 	.word	0x00009a80


	//   ....[24]....
        /*00a4*/ 	.word	0x00009b70


	//   ....[25]....
        /*00a8*/ 	.word	0x00009c60


	//   ....[26]....
        /*00ac*/ 	.word	0x00009d50


	//   ....[27]....
        /*00b0*/ 	.word	0x00009e40


	//   ....[28]....
        /*00b4*/ 	.word	0x00009f30


	//   ....[29]....
        /*00b8*/ 	.word	0x0000a020


	//   ....[30]....
        /*00bc*/ 	.word	0x0000a110


	//   ....[31]....
        /*00c0*/ 	.word	0x0000a200


	//   ....[32]....
        /*00c4*/ 	.word	0x0000a2f0


	//   ....[33]....
        /*00c8*/ 	.word	0x0000a3e0


	//   ....[34]....
        /*00cc*/ 	.word	0x0000a5b0


	//   ....[35]....
        /*00d0*/ 	.word	0x0000a6a0


	//   ....[36]....
        /*00d4*/ 	.word	0x0000a790


	//   ....[37]....
        /*00d8*/ 	.word	0x0000a880


	//   ....[38]....
        /*00dc*/ 	.word	0x0000a970


	//   ....[39]....
        /*00e0*/ 	.word	0x0000aa60


	//   ....[40]....
        /*00e4*/ 	.word	0x0000ab50


	//   ....[41]....
        /*00e8*/ 	.word	0x0000ac40


	//   ....[42]....
        /*00ec*/ 	.word	0x0000adf0


	//   ....[43]....
        /*00f0*/ 	.word	0x0000aee0


	//   ....[44]....
        /*00f4*/ 	.word	0x0000afd0


	//   ....[45]....
        /*00f8*/ 	.word	0x0000b0c0


	//   ....[46]....
        /*00fc*/ 	.word	0x0000b270


	//----- nvinfo : EIATTR_EXIT_INSTR_OFFSETS
	.align		4
.L_21:
        /*0100*/ 	.byte	0x04, 0x1c
        /*0102*/ 	.short	(.L_23 - .L_22)


	//   ....[0]....
.L_22:
        /*0104*/ 	.word	0x000089c0


	//   ....[1]....
        /*0108*/ 	.word	0x0000a440


	//   ....[2]....
        /*010c*/ 	.word	0x0000ac80


	//   ....[3]....
        /*0110*/ 	.word	0x0000b100


	//   ....[4]....
        /*0114*/ 	.word	0x0000b2b0


	//----- nvinfo : EIATTR_CRS_STACK_SIZE
	.align		4
.L_23:
        /*0118*/ 	.byte	0x04, 0x1e
        /*011a*/ 	.short	(.L_25 - .L_24)
.L_24:
        /*011c*/ 	.word	0x00000000


	//----- nvinfo : EIATTR_CBANK_PARAM_SIZE
	.align		4
.L_25:
        /*0120*/ 	.byte	0x03, 0x19
        /*0122*/ 	.short	0x0010


	//----- nvinfo : EIATTR_PARAM_CBANK
	.align		4
        /*0124*/ 	.byte	0x04, 0x0a
        /*0126*/ 	.short	(.L_27 - .L_26)
	.align		4
.L_26:
        /*0128*/ 	.word	index@(.nv.constant0._Z8mykernelPhS_)
        /*012c*/ 	.short	0x0380
        /*012e*/ 	.short	0x0010


	//----- nvinfo : EIATTR_SW_WAR
	.align		4
.L_27:
        /*0130*/ 	.byte	0x04, 0x36
        /*0132*/ 	.short	(.L_29 - .L_28)
.L_28:
        /*0134*/ 	.word	0x00000008
.L_29:


//--------------------- .nv.callgraph             --------------------------
	.section	.nv.callgraph,"",@"SHT_CUDA_CALLGRAPH"
	.align	4
	.sectionentsize	8
	.align		4
        /*0000*/ 	.word	0x00000000
	.align		4
        /*0004*/ 	.word	0xffffffff
	.align		4
        /*0008*/ 	.word	index@(_Z8mykernelPhS_)
	.align		4
        /*000c*/ 	.word	index@(vprintf)
	.align		4
        /*0010*/ 	.word	0x00000000
	.align		4
        /*0014*/ 	.word	0xfffffffe
	.align		4
        /*0018*/ 	.word	0x00000000
	.align		4
        /*001c*/ 	.word	0xfffffffd
	.align		4
        /*0020*/ 	.word	0x00000000
	.align		4
        /*0024*/ 	.word	0xfffffffc


//--------------------- .nv.constant4             --------------------------
	.section	.nv.constant4,"a",@progbits
	.align	8
	.align		8
.nv.constant4:
        /*0000*/ 	.dword	vprintf
	.align		8
        /*0008*/ 	.dword	volume
	.align		8
        /*0010*/ 	.dword	$str
	.align		8
        /*0018*/ 	.dword	$str$1
	.align		8
        /*0020*/ 	.dword	$str$2
	.align		8
        /*0028*/ 	.dword	$str$3
	.align		8
        /*0030*/ 	.dword	$str$4


//--------------------- .text._Z8mykernelPhS_     --------------------------
	.section	.text._Z8mykernelPhS_,"ax",@progbits
	.align	128
        .global         _Z8mykernelPhS_
        .type           _Z8mykernelPhS_,@function
        .size           _Z8mykernelPhS_,(.L_x_164 - _Z8mykernelPhS_)
        .other          _Z8mykernelPhS_,@"STO_CUDA_ENTRY STV_DEFAULT"
_Z8mykernelPhS_:
.text._Z8mykernelPhS_:
[----:B------:R-:W0:Y:S08]  /*0000*/  LDC R1, c[0x0][0x37c] ;  /* 0x0000df00ff017b82 */ /* 0x000e300000000800 */
[----:B------:R-:W1:Y:S01]  /*0010*/  LDC.64 R4, c[0x4][0x8] ;  /* 0x01000200ff047b82 */ /* 0x000e620000000a00 */
[----:B------:R-:W1:Y:S01]  /*0020*/  LDCU.64 UR36, c[0x0][0x358] ;  /* 0x00006b00ff2477ac */ /* 0x000e620008000a00 */
[----:B0-----:R-:W-:Y:S01]  /*0030*/  VIADD R1, R1, 0xffffefd0 ;  /* 0xffffefd001017836 */ /* 0x001fe20000000000 */
[----:B-1----:R-:W2:Y:S01]  /*0040*/  LDG.E.64 R6, desc[UR36][R4.64] ;  /* 0x0000002404067981 */ /* 0x002ea2000c1e1b00 */
[----:B------:R-:W0:Y:S03]  /*0050*/  LDCU UR4, c[0x0][0x2f8] ;  /* 0x00005f00ff0477ac */ /* 0x000e260008000800 */
[----:B--2---:R1:W-:Y:S04]  /*0060*/  ST.E.U8 desc[UR36][R6.64+0x8fff], RZ ;  /* 0x008fffff06007985 */ /* 0x0043e8000c101124 */
[----:B------:R1:W-:Y:S04]  /*0070*/  ST.E.U8 desc[UR36][R6.64+0x8ffe], RZ ;  /* 0x008ffeff06007985 */ /* 0x0003e8000c101124 */
[----:B------:R1:W-:Y:S04]  /*0080*/  ST.E.U8 desc[UR36][R6.64+0x1], RZ ;  /* 0x000001ff06007985 */ /* 0x0003e8000c101124 */
[----:B------:R-:W2:Y:S01]  /*0090*/  LDG.E.64 R8, desc[UR36][R4.64] ;  /* 0x0000002404087981 */ /* 0x000ea2000c1e1b00 */
[----:B------:R-:W3:Y:S01]  /*00a0*/  LDCU UR5, c[0x0][0x2fc] ;  /* 0x00005f80ff0577ac */ /* 0x000ee20008000800 */
[----:B0-----:R-:W-:Y:S01]  /*00b0*/  IADD3 R18, P0, PT, R1, UR4, RZ ;  /* 0x0000000401127c10 */ /* 0x001fe2000ff1e0ff */
[----:B------:R-:W-:-:S03]  /*00c0*/  IMAD.MOV.U32 R0, RZ, RZ, RZ ;  /* 0x000000ffff007224 */ /* 0x000fc600078e00ff */
[----:B------:R-:W-:Y:S01]  /*00d0*/  IADD3 R16, P1, PT, R18, 0x1020, RZ ;  /* 0x0000102012107810 */ /* 0x000fe20007f3e0ff */
[----:B---3--:R-:W-:-:S04]  /*00e0*/  IMAD.X R2, RZ, RZ, UR5, P0 ;  /* 0x00000005ff027e24 */ /* 0x008fc800080e06ff */
[----:B------:R-:W-:Y:S01]  /*00f0*/  IMAD.X R17, RZ, RZ, R2, P1 ;  /* 0x000000ffff117224 */ /* 0x000fe200008e0602 */
[----:B--2---:R1:W-:Y:S07]  /*0100*/  ST.E.U8 desc[UR36][R8.64], RZ ;  /* 0x000000ff08007985 */ /* 0x0043ee000c101124 */
.L_x_0:
[----:B01----:R-:W2:Y:S01]  /*0110*/  LDG.E.64 R6, desc[UR36][R4.64] ;  /* 0x0000002404067981 */ /* 0x003ea2000c1e1b00 */
[----:B------:R-:W-:-:S05]  /*0120*/  IMAD R3, R0, 0x1c, RZ ;  /* 0x0000001c00037824 */ /* 0x000fca00078e02ff */
[----:B--2---:R-:W-:-:S05]  /*0130*/  IADD3 R8, P0, PT, R3, R6, RZ ;  /* 0x0000000603087210 */ /* 0x004fca0007f1e0ff */
[----:B------:R-:W-:-:S05]  /*0140*/  IMAD.X R9, RZ, RZ, R7, P0 ;  /* 0x000000ffff097224 */ /* 0x000fca00000e0607 */
[----:B------:R0:W-:Y:S04]  /*0150*/  ST.E.U8 desc[UR36][R8.64+0x2], RZ ;  /* 0x000002ff08007985 */ /* 0x0001e8000c101124 */
[----:B------:R-:W2:Y:S01]  /*0160*/  LDG.E.64 R6, desc[UR36][R4.64] ;  /* 0x0000002404067981 */ /* 0x000ea2000c1e1b00 */
[----:B------:R-:W-:Y:S01]  /*0170*/  VIADD R19, R0, 0x1 ;  /* 0x0000000100137836 */ /* 0x000fe20000000000 */
[----:B--2---:R-:W-:-:S05]  /*0180*/  IADD3 R10, P0, PT, R3, R6, RZ ;  /* 0x00000006030a7210 */ /* 0x004fca0007f1e0ff */
[----:B------:R-:W-:-:S05]  /*0190*/  IMAD.X R11, RZ, RZ, R7, P0 ;  /* 0x000000ffff0b7224 */ /* 0x000fca00000e0607 */
[----:B------:R1:W-:Y:S04]  /*01a0*/  ST.E.U8 desc[UR36][R10.64+0x4], R19 ;  /* 0x000004130a007985 */ /* 0x0003e8000c101124 */
[----:B------:R-:W2:Y:S02]  /*01b0*/  LDG.E.64 R6, desc[UR36][R4.64] ;  /* 0x0000002404067981 */ /* 0x000ea4000c1e1b00 */
[----:B--2---:R-:W-:Y:S02]  /*01c0*/  IADD3 R12, P0, PT, R3, R6, RZ ;  /* 0x00000006030c7210 */ /* 0x004fe40007f1e0ff */
[----:B------:R-:W-:-:S03]  /*01d0*/  SHF.R.U32.HI R6, RZ, 0x8, R0 ;  /* 0x00000008ff067819 */ /* 0x000fc60000011600 */
[----:B------:R-:W-:-:S05]  /*01e0*/  IMAD.X R13, RZ, RZ, R7, P0 ;  /* 0x000000ffff0d7224 */ /* 0x000fca00000e0607 */
[----:B------:R2:W-:Y:S04]  /*01f0*/  ST.E.U8 desc[UR36][R12.64+0x3], R6 ;  /* 0x000003060c007985 */ /* 0x0005e8000c101124 */
[----:B0-----:R-:W3:Y:S01]  /*0200*/  LDG.E.64 R8, desc[UR36][R4.64] ;  /* 0x0000002404087981 */ /* 0x001ee2000c1e1b00 */
[----:B------:R-:W-:-:S05]  /*0210*/  VIADD R7, R3, 0x1c ;  /* 0x0000001c03077836 */ /* 0x000fca0000000000 */
[----:B---3--:R-:W-:-:S05]  /*0220*/  IADD3 R14, P0, PT, R7, R8, RZ ;  /* 0x00000008070e7210 */ /* 0x008fca0007f1e0ff */
[----:B------:R-:W-:-:S05]  /*0230*/  IMAD.X R15, RZ, RZ, R9, P0 ;  /* 0x000000ffff0f7224 */ /* 0x000fca00000e0609 */
[----:B------:R0:W-:Y:S04]  /*0240*/  ST.E.U8 desc[UR36][R14.64+0x2], RZ ;  /* 0x000002ff0e007985 */ /* 0x0001e8000c101124 */
[----:B------:R-:W3:Y:S01]  /*0250*/  LDG.E.64 R8, desc[UR36][R4.64] ;  /* 0x0000002404087981 */ /* 0x000ee2000c1e1b00 */
[----:B-1----:R-:W-:Y:S01]  /*0260*/  VIADD R19, R0, 0x2 ;  /* 0x0000000200137836 */ /* 0x002fe20000000000 */
[----:B---3--:R-:W-:-:S04]  /*0270*/  IADD3 R10, P0, PT, R7, R8, RZ ;  /* 0x00000008070a7210 */ /* 0x008fc80007f1e0ff */
[----:B------:R-:W-:-:S05]  /*0280*/  IADD3.X R11, PT, PT, RZ, R9, RZ, P0, !PT ;  /* 0x00000009ff0b7210 */ /* 0x000fca00007fe4ff */
[----:B------:R1:W-:Y:S04]  /*0290*/  ST.E.U8 desc[UR36][R10.64+0x4], R19 ;  /* 0x000004130a007985 */ /* 0x0003e8000c101124 */
[----:B------:R-:W2:Y:S02]  /*02a0*/  LDG.E.64 R8, desc[UR36][R4.64] ;  /* 0x0000002404087981 */ /* 0x000ea4000c1e1b00 */
[----:B--2---:R-:W-:-:S05]  /*02b0*/  IADD3 R12, P0, PT, R7, R8, RZ ;  /* 0x00000008070c7210 */ /* 0x004fca0007f1e0ff */
[----:B------:R-:W-:-:S05]  /*02c0*/  IMAD.X R13, RZ, RZ, R9, P0 ;  /* 0x000000ffff0d7224 */ /* 0x000fca00000e0609 */
[----:B------:R2:W-:Y:S04]  /*02d0*/  ST.E.U8 desc[UR36][R12.64+0x3], R6 ;  /* 0x000003060c007985 */ /* 0x0005e8000c101124 */
[----:B------:R-:W0:Y:S01]  /*02e0*/  LDG.E.64 R8, desc[UR36][R4.64] ;  /* 0x0000002404087981 */ /* 0x000e22000c1e1b00 */
[----:B------:R-:W-:-:S05]  /*02f0*/  VIADD R7, R3, 0x38 ;  /* 0x0000003803077836 */ /* 0x000fca0000000000 */
[----:B0-----:R-:W-:-:S05]  /*0300*/  IADD3 R14, P0, PT, R7, R8, RZ ;  /* 0x00000008070e7210 */ /* 0x001fca0007f1e0ff */
[----:B------:R-:W-:-:S05]  /*0310*/  IMAD.X R15, RZ, RZ, R9, P0 ;  /* 0x000000ffff0f7224 */ /* 0x000fca00000e0609 */
[----:B------:R0:W-:Y:S04]  /*0320*/  ST.E.U8 desc[UR36][R14.64+0x2], RZ ;  /* 0x000002ff0e007985 */ /* 0x0001e8000c101124 */
[----:B------:R-:W3:Y:S01]  /*0330*/  LDG.E.64 R8, desc[UR36][R4.64] ;  /* 0x0000002404087981 */ /* 0x000ee2000c1e1b00 */
[----:B-1----:R-:W-:Y:S01]  /*0340*/  VIADD R19, R0, 0x3 ;  /* 0x0000000300137836 */ /* 0x002fe20000000000 */
[----:B---3--:R-:W-:-:S05]  /*0350*/  IADD3 R10, P0, PT, R7, R8, RZ ;  /* 0x00000008070a7210 */ /* 0x008fca0007f1e0ff */
[----:B------:R-:W-:-:S05]  /*0360*/  IMAD.X R11, RZ, RZ, R9, P0 ;  /* 0x000000ffff0b7224 */ /* 0x000fca00000e0609 */
        /* <DEDUP_REMOVED lines=11> */
[----:B-1----:R-:W-:Y:S02]  /*0420*/  IADD3 R19, PT, PT, R0, 0x4, RZ ;  /* 0x0000000400137810 */ /* 0x002fe40007ffe0ff */
        /* <DEDUP_REMOVED lines=32> */
[----:B--2---:R-:W-:-:S04]  /*0630*/  IADD3 R12, P0, PT, R7, R8, RZ ;  /* 0x00000008070c7210 */ /* 0x004fc80007f1e0ff */
[----:B------:R-:W-:-:S05]  /*0640*/  IADD3.X R13, PT, PT, RZ, R9, RZ, P0, !PT ;  /* 0x00000009ff0d7210 */ /* 0x000fca00007fe4ff */
        /* <DEDUP_REMOVED lines=10> */
[----:B------:R-:W-:Y:S04]  /*06f0*/  ST.E.U8 desc[UR36][R10.64+0x4], R19 ;  /* 0x000004130a007985 */ /* 0x000fe8000c101124 */
        /* <DEDUP_REMOVED lines=9> */
[----:B------:R-:W2:Y:S01]  /*0790*/  LDG.E.64 R8, desc[UR36][R4.64] ;  /* 0x0000002404087981 */ /* 0x000ea2000c1e1b00 */
[----:B------:R-:W-:Y:S01]  /*07a0*/  VIADD R0, R0, 0x8 ;  /* 0x0000000800007836 */ /* 0x000fe20000000000 */
[----:B--2---:R-:W-:-:S05]  /*07b0*/  IADD3 R8, P0, PT, R3, R8, RZ ;  /* 0x0000000803087210 */ /* 0x004fca0007f1e0ff */
[----:B------:R-:W-:-:S05]  /*07c0*/  IMAD.X R9, RZ, RZ, R9, P0 ;  /* 0x000000ffff097224 */ /* 0x000fca00000e0609 */
[----:B------:R0:W-:Y:S04]  /*07d0*/  ST.E.U8 desc[UR36][R8.64+0x4], R0 ;  /* 0x0000040008007985 */ /* 0x0001e8000c101124 */
[----:B-1----:R-:W2:Y:S02]  /*07e0*/  LDG.E.64 R6, desc[UR36][R4.64] ;  /* 0x0000002404067981 */ /* 0x002ea4000c1e1b00 */
[----:B--2---:R-:W-:Y:S02]  /*07f0*/  IADD3 R6, P0, PT, R3, R6, RZ ;  /* 0x0000000603067210 */ /* 0x004fe40007f1e0ff */
[----:B------:R-:W-:-:S03]  /*0800*/  SHF.R.U32.HI R3, RZ, 0x8, R0 ;  /* 0x00000008ff037819 */ /* 0x000fc60000011600 */
[----:B------:R-:W-:Y:S01]  /*0810*/  IMAD.X R7, RZ, RZ, R7, P0 ;  /* 0x000000ffff077224 */ /* 0x000fe200000e0607 */
[----:B------:R-:W-:-:S04]  /*0820*/  ISETP.NE.AND P0, PT, R0, 0x400, PT ;  /* 0x000004000000780c */ /* 0x000fc80003f05270 */
[----:B------:R0:W-:Y:S09]  /*0830*/  ST.E.U8 desc[UR36][R6.64+0x3], R3 ;  /* 0x0000030306007985 */ /* 0x0001f2000c101124 */
[----:B------:R-:W-:Y:S05]  /*0840*/  @P0 BRA `(.L_x_0) ;  /* 0xfffffff800300947 */ /* 0x000fea000383ffff */
[----:B0-----:R-:W-:Y:S02]  /*0850*/  HFMA2 R3, -RZ, RZ, 0, 17120 ;  /* 0x0000742eff037431 */ /* 0x001fe400000001ff */
[----:B------:R-:W-:Y:S01]  /*0860*/  IMAD.MOV.U32 R0, RZ, RZ, 0x7478 ;  /* 0x00007478ff007424 */ /* 0x000fe200078e00ff */
[----:B------:R0:W-:Y:S04]  /*0870*/  STL.U16 [R1+0x1028], RZ ;  /* 0x001028ff01007387 */ /* 0x0001e80000100400 */
[----:B------:R-:W-:Y:S01]  /*0880*/  PRMT R3, R3, 0x5410, R0 ;  /* 0x0000541003037816 */ /* 0x000fe20000000000 */
[----:B------:R-:W-:-:S04]  /*0890*/  IMAD.MOV.U32 R0, RZ, RZ, RZ ;  /* 0x000000ffff007224 */ /* 0x000fc800078e00ff */
[----:B------:R0:W-:Y:S03]  /*08a0*/  STL [R1+0x1024], R3 ;  /* 0x0010240301007387 */ /* 0x0001e60000100800 */
.L_x_13:
[----:B-1----:R-:W1:Y:S02]  /*08b0*/  LDC.64 R8, c[0x4][0x8] ;  /* 0x01000200ff087b82 */ /* 0x002e640000000a00 */
[----:B-1----:R-:W5:Y:S01]  /*08c0*/  LDG.E.64 R8, desc[UR36][R8.64] ;  /* 0x0000002408087981 */ /* 0x002f62000c1e1b00 */
[C---:B0-----:R-:W-:Y:S01]  /*08d0*/  LOP3.LUT R5, R0.reuse, 0xffff, RZ, 0xc0, !PT ;  /* 0x0000ffff00057812 */ /* 0x041fe200078ec0ff */
[----:B------:R-:W-:Y:S01]  /*08e0*/  BSSY.RECONVERGENT B0, `(.L_x_1) ;  /* 0x00000cd000007945 */ /* 0x000fe20003800200 */
[----:B------:R-:W-:-:S03]  /*08f0*/  ISETP.GE.U32.AND P1, PT, R0, 0x3e8, PT ;  /* 0x000003e80000780c */ /* 0x000fc60003f26070 */
[----:B------:R-:W-:Y:S01]  /*0900*/  BSSY.RELIABLE B10, `(.L_x_2) ;  /* 0x00000400000a7945 */ /* 0x000fe20003800100 */
[----:B------:R-:W-:Y:S01]  /*0910*/  ISETP.GT.U32.AND P0, PT, R0, 0x3e7, PT ;  /* 0x000003e70000780c */ /* 0x000fe20003f04070 */
[----:B0-----:R-:W-:-:S05]  /*0920*/  IMAD R3, R5, 0xcccd, RZ ;  /* 0x0000cccd05037824 */ /* 0x001fca00078e02ff */
[----:B------:R-:W-:-:S04]  /*0930*/  SHF.R.U32.HI R3, RZ, 0x13, R3 ;  /* 0x00000013ff037819 */ /* 0x000fc80000011603 */
[----:B------:R-:W-:-:S05]  /*0940*/  PRMT R6, R3, 0x9910, RZ ;  /* 0x0000991003067816 */ /* 0x000fca00000000ff */
[----:B------:R-:W-:-:S05]  /*0950*/  IMAD R4, R6, 0xcd, RZ ;  /* 0x000000cd06047824 */ /* 0x000fca00078e02ff */
[----:B------:R-:W-:-:S04]  /*0960*/  LOP3.LUT R4, R4, 0xffff, RZ, 0xc0, !PT ;  /* 0x0000ffff04047812 */ /* 0x000fc800078ec0ff */
[----:B------:R-:W-:-:S04]  /*0970*/  SHF.R.U32.HI R4, RZ, 0xb, R4 ;  /* 0x0000000bff047819 */ /* 0x000fc80000011604 */
[----:B------:R-:W-:Y:S02]  /*0980*/  PRMT R7, R4, 0x9910, RZ ;  /* 0x0000991004077816 */ /* 0x000fe400000000ff */
[----:B------:R-:W-:-:S03]  /*0990*/  SHF.R.U32.HI R4, RZ, 0x2, R5 ;  /* 0x00000002ff047819 */ /* 0x000fc60000011605 */
[----:B------:R-:W-:Y:S01]  /*09a0*/  IMAD.MOV.U32 R5, RZ, RZ, R7 ;  /* 0x000000ffff057224 */ /* 0x000fe200078e0007 */
[----:B------:R-:W-:-:S03]  /*09b0*/  LOP3.LUT R4, R4, 0xffff, RZ, 0xc0, !PT ;  /* 0x0000ffff04047812 */ /* 0x000fc600078ec0ff */
[----:B------:R-:W-:Y:S02]  /*09c0*/  IMAD R5, R5, 0xa, RZ ;  /* 0x0000000a05057824 */ /* 0x000fe400078e02ff */
[----:B------:R-:W-:Y:S02]  /*09d0*/  IMAD R7, R4, 0x147b, RZ ;  /* 0x0000147b04077824 */ /* 0x000fe400078e02ff */
[----:B------:R-:W-:Y:S02]  /*09e0*/  IMAD R4, R6, 0xa, RZ ;  /* 0x0000000a06047824 */ /* 0x000fe400078e02ff */
[----:B------:R-:W-:Y:S01]  /*09f0*/  IMAD.MOV R6, RZ, RZ, -R5 ;  /* 0x000000ffff067224 */ /* 0x000fe200078e0a05 */
[----:B------:R-:W-:Y:S01]  /*0a00*/  SHF.R.U32.HI R5, RZ, 0x11, R7 ;  /* 0x00000011ff057819 */ /* 0x000fe20000011607 */
[----:B------:R-:W-:-:S03]  /*0a10*/  IMAD.MOV R7, RZ, RZ, -R4 ;  /* 0x000000ffff077224 */ /* 0x000fc600078e0a04 */
[----:B------:R-:W-:Y:S01]  /*0a20*/  PRMT R4, R6, 0x7710, RZ ;  /* 0x0000771006047816 */ /* 0x000fe200000000ff */
[----:B------:R-:W-:Y:S01]  /*0a30*/  IMAD.MOV.U32 R6, RZ, RZ, 0x31 ;  /* 0x00000031ff067424 */ /* 0x000fe200078e00ff */
[----:B------:R-:W-:Y:S01]  /*0a40*/  PRMT R7, R7, 0x7710, RZ ;  /* 0x0000771007077816 */ /* 0x000fe200000000ff */
[----:B------:R-:W-:Y:S02]  /*0a50*/  @P1 VIADD R5, R5, 0xf6 ;  /* 0x000000f605051836 */ /* 0x000fe40000000000 */
[----:B------:R-:W-:Y:S01]  /*0a60*/  IMAD.IADD R4, R3, 0x1, R4 ;  /* 0x0000000103047824 */ /* 0x000fe200078e0204 */
[----:B------:R-:W-:Y:S01]  /*0a70*/  SEL R6, R6, 0x30, P0 ;  /* 0x0000003006067807 */ /* 0x000fe20000000000 */
[----:B------:R-:W-:Y:S01]  /*0a80*/  VIADD R5, R5, 0x30 ;  /* 0x0000003005057836 */ /* 0x000fe20000000000 */
[C---:B------:R-:W-:Y:S01]  /*0a90*/  IADD3 R3, PT, PT, R0.reuse, 0x30, R7 ;  /* 0x0000003000037810 */ /* 0x040fe20007ffe007 */
[----:B------:R-:W-:Y:S01]  /*0aa0*/  VIADD R0, R0, 0x1 ;  /* 0x0000000100007836 */ /* 0x000fe20000000000 */
[----:B------:R-:W-:-:S02]  /*0ab0*/  LOP3.LUT R4, R4, 0x30, RZ, 0xfc, !PT ;  /* 0x0000003004047812 */ /* 0x000fc400078efcff */
[----:B------:R-:W-:Y:S02]  /*0ac0*/  PRMT R5, R5, 0x7604, R6 ;  /* 0x0000760405057816 */ /* 0x000fe40000000006 */
[----:B------:R-:W-:Y:S02]  /*0ad0*/  PRMT R3, R3, 0x7604, R4 ;  /* 0x0000760403037816 */ /* 0x000fe40000000004 */
[----:B------:R-:W-:Y:S02]  /*0ae0*/  ISETP.NE.AND P0, PT, R0, 0x400, PT ;  /* 0x000004000000780c */ /* 0x000fe40003f05270 */
[----:B------:R-:W-:Y:S02]  /*0af0*/  PRMT R4, R5, 0x5410, R3 ;  /* 0x0000541005047816 */ /* 0x000fe40000000003 */
[----:B------:R-:W-:-:S03]  /*0b00*/  MOV R3, RZ ;  /* 0x000000ff00037202 */ /* 0x000fc60000000f00 */
[----:B------:R0:W-:Y:S06]  /*0b10*/  STL [R1+0x1020], R4 ;  /* 0x0010200401007387 */ /* 0x0001ec0000100800 */
.L_x_9:
[----:B------:R-:W-:Y:S01]  /*0b20*/  BSSY.RELIABLE B9, `(.L_x_3) ;  /* 0x000001a000097945 */ /* 0x000fe20003800100 */
[----:B0-----:R-:W-:-:S07]  /*0b30*/  IMAD.MOV.U32 R4, RZ, RZ, RZ ;  /* 0x000000ffff047224 */ /* 0x001fce00078e00ff */
.L_x_8:
[----:B------:R-:W-:-:S05]  /*0b40*/  IMAD R7, R3, 0x1c, R4 ;  /* 0x0000001c03077824 */ /* 0x000fca00078e0204 */
[----:B-----5:R-:W-:-:S05]  /*0b50*/  IADD3 R6, P1, PT, R8, R7, RZ ;  /* 0x0000000708067210 */ /* 0x020fca0007f3e0ff */
[----:B------:R-:W-:-:S05]  /*0b60*/  IMAD.X R7, RZ, RZ, R9, P1 ;  /* 0x000000ffff077224 */ /* 0x000fca00008e0609 */
[----:B------:R-:W2:Y:S01]  /*0b70*/  LD.E.U8 R6, desc[UR36][R6.64+0x9] ;  /* 0x0000092406067980 */ /* 0x000ea2000c101100 */
[----:B------:R-:W-:Y:S01]  /*0b80*/  BSSY.RELIABLE B6, `(.L_x_4) ;  /* 0x000000d000067945 */ /* 0x000fe20003800100 */
[----:B--2---:R-:W-:-:S13]  /*0b90*/  ISETP.NE.AND P1, PT, R6, RZ, PT ;  /* 0x000000ff0600720c */ /* 0x004fda0003f25270 */
[----:B------:R-:W-:Y:S05]  /*0ba0*/  @!P1 BRA `(.L_x_5) ;  /* 0x00000000000c9947 */ /* 0x000fea0003800000 */
[----:B------:R-:W-:-:S06]  /*0bb0*/  IMAD.IADD R5, R1, 0x1, R4 ;  /* 0x0000000101057824 */ /* 0x000fcc00078e0204 */
[----:B------:R-:W5:Y:S01]  /*0bc0*/  LDL.U8 R5, [R5+0x1020] ;  /* 0x0010200005057983 */ /* 0x000f620000100000 */
[----:B------:R-:W-:Y:S05]  /*0bd0*/  BRA `(.L_x_6) ;  /* 0x00000000001c7947 */ /* 0x000fea0003800000 */
.L_x_5:
[----:B------:R-:W-:-:S06]  /*0be0*/  IMAD.IADD R5, R1, 0x1, R4 ;  /* 0x0000000101057824 */ /* 0x000fcc00078e0204 */
[----:B------:R-:W2:Y:S02]  /*0bf0*/  LDL.U8 R5, [R5+0x1020] ;  /* 0x0010200005057983 */ /* 0x000ea40000100000 */
[----:B--2---:R-:W-:-:S13]  /*0c00*/  ISETP.NE.AND P1, PT, R5, RZ, PT ;  /* 0x000000ff0500720c */ /* 0x004fda0003f25270 */
[----:B------:R-:W-:Y:S05]  /*0c10*/  @!P1 BREAK.RELIABLE B6 ;  /* 0x0000000000069942 */ /* 0x000fea0003800100 */
[----:B------:R-:W-:Y:S05]  /*0c20*/  @!P1 BREAK.RELIABLE B9 ;  /* 0x0000000000099942 */ /* 0x000fea0003800100 */
[----:B------:R-:W-:Y:S05]  /*0c30*/  @!P1 BREAK.RELIABLE B10 ;  /* 0x00000000000a9942 */ /* 0x000fea0003800100 */
[----:B------:R-:W-:Y:S05]  /*0c40*/  @!P1 BRA `(.L_x_7) ;  /* 0x0000000800589947 */ /* 0x000fea0003800000 */
.L_x_6:
[----:B------:R-:W-:Y:S05]  /*0c50*/  BSYNC.RELIABLE B6 ;  /* 0x0000000000067941 */ /* 0x000fea0003800100 */
.L_x_4:
[----:B-----5:R-:W-:Y:S02]  /*0c60*/  LOP3.LUT R5, R5, 0xffff, RZ, 0xc0, !PT ;  /* 0x0000ffff05057812 */ /* 0x020fe400078ec0ff */
[C---:B------:R-:W-:Y:S01]  /*0c70*/  ISETP.GE.U32.AND P1, PT, R4.reuse, 0x14, PT ;  /* 0x000000140400780c */ /* 0x040fe20003f26070 */
[----:B------:R-:W-:Y:S01]  /*0c80*/  VIADD R4, R4, 0x1 ;  /* 0x0000000104047836 */ /* 0x000fe20000000000 */
[----:B------:R-:W-:-:S04]  /*0c90*/  PRMT R5, R5, 0x8880, RZ ;  /* 0x0000888005057816 */ /* 0x000fc800000000ff */
[----:B------:R-:W-:-:S13]  /*0ca0*/  ISETP.EQ.AND P2, PT, R6, R5, PT ;  /* 0x000000050600720c */ /* 0x000fda0003f42270 */
[----:B------:R-:W-:Y:S05]  /*0cb0*/  @!P1 BRA P2, `(.L_x_8) ;  /* 0xfffffffc00a09947 */ /* 0x000fea000103ffff */
[----:B------:R-:W-:Y:S05]  /*0cc0*/  BSYNC.RELIABLE B9 ;  /* 0x0000000000097941 */ /* 0x000fea0003800100 */
.L_x_3:
[----:B------:R-:W-:-:S05]  /*0cd0*/  VIADD R3, R3, 0x1 ;  /* 0x0000000103037836 */ /* 0x000fca0000000000 */
[----:B------:R-:W-:-:S13]  /*0ce0*/  ISETP.NE.AND P1, PT, R3, 0x400, PT ;  /* 0x000004000300780c */ /* 0x000fda0003f25270 */
[----:B------:R-:W-:Y:S05]  /*0cf0*/  @P1 BRA `(.L_x_9) ;  /* 0xfffffffc00881947 */ /* 0x000fea000383ffff */
[----:B------:R-:W-:Y:S05]  /*0d00*/  BSYNC.RELIABLE B10 ;  /* 0x00000000000a7941 */ /* 0x000fea0003800100 */
.L_x_2:
[----:B------:R-:W2:Y:S04]  /*0d10*/  LD.E.U8 R3, desc[UR36][R8.64] ;  /* 0x0000002408037980 */ /* 0x000ea8000c101100 */
[----:B------:R-:W2:Y:S02]  /*0d20*/  LD.E.U8 R4, desc[UR36][R8.64+0x1] ;  /* 0x0000012408047980 */ /* 0x000ea4000c101100 */
[----:B--2---:R-:W-:-:S05]  /*0d30*/  IMAD R4, R3, 0x100, R4 ;  /* 0x0000010003047824 */ /* 0x004fca00078e0204 */
[----:B------:R-:W-:-:S13]  /*0d40*/  ISETP.NE.AND P1, PT, R4, 0x400, PT ;  /* 0x000004000400780c */ /* 0x000fda0003f25270 */
[----:B------:R-:W-:-:S05]  /*0d50*/  @P1 IMAD R11, R4, 0x1c, RZ ;  /* 0x0000001c040b1824 */ /* 0x000fca00078e02ff */
[----:B------:R-:W-:-:S05]  /*0d60*/  @P1 IADD3 R10, P2, PT, R11, R8, RZ ;  /* 0x000000080b0a1210 */ /* 0x000fca0007f5e0ff */
[----:B------:R-:W-:-:S05]  /*0d70*/  @P1 IMAD.X R11, RZ, RZ, R9, P2 ;  /* 0x000000ffff0b1224 */ /* 0x000fca00010e0609 */
[----:B------:R-:W2:Y:S01]  /*0d80*/  @P1 LD.E.U8 R19, desc[UR36][R10.64+0x4] ;  /* 0x000004240a131980 */ /* 0x000ea2000c101100 */
[----:B------:R-:W0:Y:S03]  /*0d90*/  LDC.64 R6, c[0x4][0x8] ;  /* 0x01000200ff067b82 */ /* 0x000e260000000a00 */
[----:B------:R-:W3:Y:S04]  /*0da0*/  @P1 LD.E.U8 R5, desc[UR36][R10.64+0x3] ;  /* 0x000003240a051980 */ /* 0x000ee8000c101100 */
[----:B--2---:R1:W-:Y:S04]  /*0db0*/  @P1 ST.E.U8 desc[UR36][R8.64+0x1], R19 ;  /* 0x0000011308001985 */ /* 0x0043e8000c101124 */
[----:B0-----:R-:W3:Y:S01]  /*0dc0*/  @P1 LDG.E.64 R12, desc[UR36][R6.64] ;  /* 0x00000024060c1981 */ /* 0x001ee2000c1e1b00 */
[----:B------:R-:W-:-:S02]  /*0dd0*/  IMAD.MOV.U32 R3, RZ, RZ, 0xffff ;  /* 0x0000ffffff037424 */ /* 0x000fc400078e00ff */
[----:B------:R-:W-:Y:S01]  /*0de0*/  @P1 IMAD.MOV.U32 R3, RZ, RZ, R4 ;  /* 0x000000ffff031224 */ /* 0x000fe200078e0004 */
[----:B---3--:R-:W-:Y:S04]  /*0df0*/  @P1 ST.E.U8 desc[UR36][R12.64], R5 ;  /* 0x000000050c001985 */ /* 0x008fe8000c101124 */
[----:B-1----:R-:W2:Y:S01]  /*0e00*/  @P1 LDG.E.64 R8, desc[UR36][R6.64] ;  /* 0x0000002406081981 */ /* 0x002ea2000c1e1b00 */
[----:B------:R-:W-:Y:S02]  /*0e10*/  IMAD R4, R3, 0x1c, RZ ;  /* 0x0000001c03047824 */ /* 0x000fe400078e02ff */
[----:B------:R-:W-:-:S03]  /*0e20*/  HFMA2 R20, -RZ, RZ, 0, 5.9604644775390625e-08 ;  /* 0x00000001ff147431 */ /* 0x000fc600000001ff */
[----:B--2---:R-:W-:-:S05]  /*0e30*/  IADD3 R14, P1, PT, R4, R8, RZ ;  /* 0x00000008040e7210 */ /* 0x004fca0007f3e0ff */
[--C-:B------:R-:W-:Y:S01]  /*0e40*/  IMAD.X R15, RZ, RZ, R9.reuse, P1 ;  /* 0x000000ffff0f7224 */ /* 0x100fe200008e0609 */
[----:B------:R-:W-:-:S05]  /*0e50*/  PRMT R9, R20, 0x7610, R9 ;  /* 0x0000761014097816 */ /* 0x000fca0000000009 */
[----:B------:R0:W-:Y:S04]  /*0e60*/  ST.E.U8 desc[UR36][R14.64+0x2], R9 ;  /* 0x000002090e007985 */ /* 0x0001e8000c101124 */
[----:B0-----:R-:W2:Y:S04]  /*0e70*/  LDG.E.64 R8, desc[UR36][R6.64] ;  /* 0x0000002406087981 */ /* 0x001ea8000c1e1b00 */
[----:B--2---:R-:W2:Y:S01]  /*0e80*/  LD.E.U8 R19, desc[UR36][R8.64+0x8fff] ;  /* 0x008fff2408137980 */ /* 0x004ea2000c101100 */
[----:B------:R-:W-:-:S03]  /*0e90*/  IADD3 R12, P1, PT, R4, R8, RZ ;  /* 0x00000008040c7210 */ /* 0x000fc60007f3e0ff */
[----:B------:R-:W3:Y:S02]  /*0ea0*/  LD.E.U8 R5, desc[UR36][R8.64+0x8ffe] ;  /* 0x008ffe2408057980 */ /* 0x000ee4000c101100 */
[----:B------:R-:W-:-:S05]  /*0eb0*/  IMAD.X R13, RZ, RZ, R9, P1 ;  /* 0x000000ffff0d7224 */ /* 0x000fca00008e0609 */
[----:B--2---:R0:W-:Y:S04]  /*0ec0*/  ST.E.U8 desc[UR36][R12.64+0x4], R19 ;  /* 0x000004130c007985 */ /* 0x0041e8000c101124 */
[----:B------:R-:W2:Y:S02]  /*0ed0*/  LDG.E.64 R10, desc[UR36][R6.64] ;  /* 0x00000024060a7981 */ /* 0x000ea4000c1e1b00 */
[----:B--2---:R-:W-:-:S05]  /*0ee0*/  IADD3 R20, P1, PT, R4, R10, RZ ;  /* 0x0000000a04147210 */ /* 0x004fca0007f3e0ff */
[----:B------:R-:W-:-:S05]  /*0ef0*/  IMAD.X R21, RZ, RZ, R11, P1 ;  /* 0x000000ffff157224 */ /* 0x000fca00008e060b */
[----:B---3--:R1:W-:Y:S04]  /*0f00*/  ST.E.U8 desc[UR36][R20.64+0x3], R5 ;  /* 0x0000030514007985 */ /* 0x0083e8000c101124 */
[----:B------:R-:W2:Y:S02]  /*0f10*/  LDG.E.64 R10, desc[UR36][R6.64] ;  /* 0x00000024060a7981 */ /* 0x000ea4000c1e1b00 */
[----:B--2---:R-:W-:-:S05]  /*0f20*/  IADD3 R14, P1, PT, R4, R10, RZ ;  /* 0x0000000a040e7210 */ /* 0x004fca0007f3e0ff */
[----:B------:R-:W-:-:S05]  /*0f30*/  IMAD.X R15, RZ, RZ, R11, P1 ;  /* 0x000000ffff0f7224 */ /* 0x000fca00008e060b */
[----:B------:R2:W-:Y:S04]  /*0f40*/  ST.E.U8 desc[UR36][R14.64+0x6], RZ ;  /* 0x000006ff0e007985 */ /* 0x0005e8000c101124 */
[----:B------:R-:W3:Y:S02]  /*0f50*/  LDG.E.64 R10, desc[UR36][R6.64] ;  /* 0x00000024060a7981 */ /* 0x000ee4000c1e1b00 */
[----:B---3--:R-:W-:-:S05]  /*0f60*/  IADD3 R22, P1, PT, R4, R10, RZ ;  /* 0x0000000a04167210 */ /* 0x008fca0007f3e0ff */
[----:B------:R-:W-:-:S05]  /*0f70*/  IMAD.X R23, RZ, RZ, R11, P1 ;  /* 0x000000ffff177224 */ /* 0x000fca00008e060b */
[----:B------:R3:W-:Y:S04]  /*0f80*/  ST.E.U8 desc[UR36][R22.64+0x5], RZ ;  /* 0x000005ff16007985 */ /* 0x0007e8000c101124 */
[----:B------:R-:W4:Y:S04]  /*0f90*/  LDG.E.64 R8, desc[UR36][R6.64] ;  /* 0x0000002406087981 */ /* 0x000f28000c1e1b00 */
[----:B----4-:R-:W4:Y:S01]  /*0fa0*/  LD.E.U8 R24, desc[UR36][R8.64+0x8fff] ;  /* 0x008fff2408187980 */ /* 0x010f22000c101100 */
[----:B0-----:R-:W-:-:S03]  /*0fb0*/  IADD3 R12, P1, PT, R4, R8, RZ ;  /* 0x00000008040c7210 */ /* 0x001fc60007f3e0ff */
[----:B------:R-:W1:Y:S02]  /*0fc0*/  LD.E.U8 R19, desc[UR36][R8.64+0x8ffe] ;  /* 0x008ffe2408137980 */ /* 0x000e64000c101100 */
[----:B------:R-:W-:-:S05]  /*0fd0*/  IMAD.X R13, RZ, RZ, R9, P1 ;  /* 0x000000ffff0d7224 */ /* 0x000fca00008e0609 */
[----:B----4-:R0:W-:Y:S04]  /*0fe0*/  ST.E.U8 desc[UR36][R12.64+0x8], R24 ;  /* 0x000008180c007985 */ /* 0x0101e8000c101124 */
[----:B------:R-:W2:Y:S01]  /*0ff0*/  LDG.E.64 R10, desc[UR36][R6.64] ;  /* 0x00000024060a7981 */ /* 0x000ea2000c1e1b00 */
[----:B-1----:R-:W-:Y:S01]  /*1000*/  IMAD R5, R19, 0x100, R24 ;  /* 0x0000010013057824 */ /* 0x002fe200078e0218 */
[----:B--2---:R-:W-:-:S05]  /*1010*/  IADD3 R14, P1, PT, R4, R10, RZ ;  /* 0x0000000a040e7210 */ /* 0x004fca0007f3e0ff */
[----:B------:R-:W-:-:S05]  /*1020*/  IMAD.X R15, RZ, RZ, R11, P1 ;  /* 0x000000ffff0f7224 */ /* 0x000fca00008e060b */
[----:B------:R0:W-:Y:S04]  /*1030*/  ST.E.U8 desc[UR36][R14.64+0x7], R19 ;  /* 0x000007130e007985 */ /* 0x0001e8000c101124 */
[----:B------:R-:W2:Y:S01]  /*1040*/  LDG.E.64 R10, desc[UR36][R6.64] ;  /* 0x00000024060a7981 */ /* 0x000ea2000c1e1b00 */
[----:B------:R-:W-:-:S05]  /*1050*/  VIADD R21, R5, 0x1 ;  /* 0x0000000105157836 */ /* 0x000fca0000000000 */
[----:B---3--:R-:W-:Y:S01]  /*1060*/  SHF.R.U32.HI R23, RZ, 0x8, R21 ;  /* 0x00000008ff177819 */ /* 0x008fe20000011615 */
[----:B--2---:R0:W-:Y:S04]  /*1070*/  ST.E.U8 desc[UR36][R10.64+0x8fff], R21 ;  /* 0x008fff150a007985 */ /* 0x0041e8000c101124 */
[----:B------:R0:W-:Y:S04]  /*1080*/  ST.E.U8 desc[UR36][R10.64+0x8ffe], R23 ;  /* 0x008ffe170a007985 */ /* 0x0001e8000c101124 */
[----:B------:R-:W2:Y:S01]  /*1090*/  LDL.U8 R9, [R1+0x1020] ;  /* 0x0010200001097983 */ /* 0x000ea20000100000 */
[----:B------:R-:W-:-:S05]  /*10a0*/  IADD3 R4, P1, PT, R4, R10, RZ ;  /* 0x0000000a04047210 */ /* 0x000fca0007f3e0ff */
[----:B------:R-:W-:-:S05]  /*10b0*/  IMAD.X R5, RZ, RZ, R11, P1 ;  /* 0x000000ffff057224 */ /* 0x000fca00008e060b */
[----:B--2---:R0:W-:Y:S01]  /*10c0*/  ST.E.U8 desc[UR36][R4.64+0x9], R9 ;  /* 0x0000090904007985 */ /* 0x0041e2000c101124 */
[----:B------:R-:W-:-:S13]  /*10d0*/  ISETP.NE.AND P1, PT, R9, RZ, PT ;  /* 0x000000ff0900720c */ /* 0x000fda0003f25270 */
[----:B0-----:R-:W-:Y:S05]  /*10e0*/  @!P1 BRA `(.L_x_7) ;  /* 0x0000000400309947 */ /* 0x001fea0003800000 */
[----:B------:R-:W2:Y:S04]  /*10f0*/  LDL.U8 R7, [R1+0x1021] ;  /* 0x0010210001077983 */ /* 0x000ea80000100000 */
        /* <DEDUP_REMOVED lines=71> */
[----:B------:R-:W2:Y:S02]  /*1570*/  LDL.U8 R7, [R1+0x1033] ;  /* 0x0010330001077983 */ /* 0x000ea40000100000 */
[----:B--2---:R-:W-:Y:S02]  /*1580*/  ISETP.NE.AND P1, PT, R7, RZ, PT ;  /* 0x000000ff0700720c */ /* 0x004fe40003f25270 */
[----:B------:R0:W-:Y:S11]  /*1590*/  ST.E.U8 desc[UR36][R4.64+0x1c], R7 ;  /* 0x00001c0704007985 */ /* 0x0001f6000c101124 */
[----:B------:R0:W-:Y:S02]  /*15a0*/  @P1 ST.E.U8 desc[UR36][R4.64+0x1d], RZ ;  /* 0x00001dff04001985 */ /* 0x0001e4000c101124 */
.L_x_7:
[----:B------:R-:W-:Y:S05]  /*15b0*/  BSYNC.RECONVERGENT B0 ;  /* 0x0000000000007941 */ /* 0x000fea0003800200 */
.L_x_1:
[----:B------:R-:W-:Y:S05]  /*15c0*/  WARPSYNC.ALL ;  /* 0x0000000000007948 */ /* 0x000fea0003800000 */
[----:B------:R-:W-:Y:S01]  /*15d0*/  ISETP.NE.AND P1, PT, R3, 0xffff, PT ;  /* 0x0000ffff0300780c */ /* 0x000fe20003f25270 */
[----:B------:R-:W-:-:S12]  /*15e0*/  BSSY.RECONVERGENT B0, `(.L_x_10) ;  /* 0x000007d000007945 */ /* 0x000fd80003800200 */
[----:B------:R-:W-:Y:S05]  /*15f0*/  @!P1 BRA `(.L_x_11) ;  /* 0x0000000400ec9947 */ /* 0x000fea0003800000 */
[----:B0-----:R-:W0:Y:S01]  /*1600*/  LDC.64 R4, c[0x4][0x8] ;  /* 0x01000200ff047b82 */ /* 0x001e220000000a00 */
[----:B------:R-:W-:Y:S01]  /*1610*/  IMAD R7, R3, 0x1c, RZ ;  /* 0x0000001c03077824 */ /* 0x000fe200078e02ff */
[----:B------:R-:W1:Y:S01]  /*1620*/  LDCU.64 UR8, c[0x0][0x380] ;  /* 0x00007000ff0877ac */ /* 0x000e620008000a00 */
[----:B0-----:R-:W2:Y:S03]  /*1630*/  LDG.E.64 R8, desc[UR36][R4.64] ;  /* 0x0000002404087981 */ /* 0x001ea6000c1e1b00 */
[----:B------:R-:W-:Y:S02]  /*1640*/  SHF.R.S32.HI R6, RZ, 0x1f, R7 ;  /* 0x0000001fff067819 */ /* 0x000fe40000011407 */
[----:B--2---:R-:W-:-:S04]  /*1650*/  IADD3 R10, P1, PT, R7, R8, RZ ;  /* 0x00000008070a7210 */ /* 0x004fc80007f3e0ff */
[----:B------:R-:W-:-:S05]  /*1660*/  IADD3.X R11, PT, PT, R9, R6, RZ, P1, !PT ;  /* 0x00000006090b7210 */ /* 0x000fca0000ffe4ff */
[----:B------:R-:W-:Y:S04]  /*1670*/  ST.E.U8 desc[UR36][R10.64+0x6], RZ ;  /* 0x000006ff0a007985 */ /* 0x000fe8000c101124 */
[----:B------:R-:W2:Y:S02]  /*1680*/  LDG.E.64 R8, desc[UR36][R4.64] ;  /* 0x0000002404087981 */ /* 0x000ea4000c1e1b00 */
[----:B--2---:R-:W-:Y:S01]  /*1690*/  IADD3 R12, P1, PT, R7, R8, RZ ;  /* 0x00000008070c7210 */ /* 0x004fe20007f3e0ff */
[----:B------:R-:W-:-:S04]  /*16a0*/  IMAD.MOV.U32 R8, RZ, RZ, 0x4 ;  /* 0x00000004ff087424 */ /* 0x000fc800078e00ff */
[----:B------:R-:W-:Y:S01]  /*16b0*/  IMAD.X R13, R9, 0x1, R6, P1 ;  /* 0x00000001090d7824 */ /* 0x000fe200008e0606 */
[----:B------:R-:W-:-:S05]  /*16c0*/  PRMT R9, R8, 0x7610, R9 ;  /* 0x0000761008097816 */ /* 0x000fca0000000009 */
[----:B------:R0:W-:Y:S04]  /*16d0*/  ST.E.U8 desc[UR36][R12.64+0x5], R9 ;  /* 0x000005090c007985 */ /* 0x0001e8000c101124 */
[----:B0-----:R-:W2:Y:S04]  /*16e0*/  LDG.E.64 R8, desc[UR36][R4.64] ;  /* 0x0000002404087981 */ /* 0x001ea8000c1e1b00 */
[----:B--2---:R-:W2:Y:S01]  /*16f0*/  LD.E.U8 R20, desc[UR36][R8.64+0x8fff] ;  /* 0x008fff2408147980 */ /* 0x004ea2000c101100 */
[----:B------:R-:W-:-:S03]  /*1700*/  IADD3 R14, P1, PT, R7, R8, RZ ;  /* 0x00000008070e7210 */ /* 0x000fc60007f3e0ff */
[----:B------:R-:W3:Y:S02]  /*1710*/  LD.E.U8 R19, desc[UR36][R8.64+0x8ffe] ;  /* 0x008ffe2408137980 */ /* 0x000ee4000c101100 */
[----:B------:R-:W-:-:S05]  /*1720*/  IMAD.X R15, R9, 0x1, R6, P1 ;  /* 0x00000001090f7824 */ /* 0x000fca00008e0606 */
[----:B--2---:R0:W-:Y:S04]  /*1730*/  ST.E.U8 desc[UR36][R14.64+0x8], R20 ;  /* 0x000008140e007985 */ /* 0x0041e8000c101124 */
[----:B------:R-:W2:Y:S01]  /*1740*/  LDG.E.64 R10, desc[UR36][R4.64] ;  /* 0x00000024040a7981 */ /* 0x000ea2000c1e1b00 */
[----:B---3--:R-:W-:Y:S01]  /*1750*/  IMAD R12, R19, 0x100, R20 ;  /* 0x00000100130c7824 */ /* 0x008fe200078e0214 */
[----:B--2---:R-:W-:-:S05]  /*1760*/  IADD3 R10, P1, PT, R7, R10, RZ ;  /* 0x0000000a070a7210 */ /* 0x004fca0007f3e0ff */
[----:B------:R-:W-:-:S05]  /*1770*/  IMAD.X R11, R11, 0x1, R6, P1 ;  /* 0x000000010b0b7824 */ /* 0x000fca00008e0606 */
[----:B------:R0:W-:Y:S04]  /*1780*/  ST.E.U8 desc[UR36][R10.64+0x7], R19 ;  /* 0x000007130a007985 */ /* 0x0001e8000c101124 */
[----:B------:R-:W2:Y:S01]  /*1790*/  LDG.E.64 R6, desc[UR36][R4.64] ;  /* 0x0000002404067981 */ /* 0x000ea2000c1e1b00 */
[----:B------:R-:W-:-:S05]  /*17a0*/  VIADD R13, R12, 0x1 ;  /* 0x000000010c0d7836 */ /* 0x000fca0000000000 */
[----:B------:R-:W-:Y:S01]  /*17b0*/  SHF.R.U32.HI R21, RZ, 0x8, R13 ;  /* 0x00000008ff157819 */ /* 0x000fe2000001160d */
[----:B------:R-:W-:Y:S01]  /*17c0*/  IMAD.SHL.U32 R3, R3, 0x400, RZ ;  /* 0x0000040003037824 */ /* 0x000fe200078e00ff */
[----:B------:R-:W-:-:S04]  /*17d0*/  UMOV UR4, URZ ;  /* 0x000000ff00047c82 */ /* 0x000fc80008000000 */
[----:B------:R-:W-:Y:S01]  /*17e0*/  SHF.R.S32.HI R8, RZ, 0x1f, R3 ;  /* 0x0000001fff087819 */ /* 0x000fe20000011403 */
[----:B--2---:R0:W-:Y:S04]  /*17f0*/  ST.E.U8 desc[UR36][R6.64+0x8fff], R13 ;  /* 0x008fff0d06007985 */ /* 0x0041e8000c101124 */
[----:B-1----:R0:W-:Y:S02]  /*1800*/  ST.E.U8 desc[UR36][R6.64+0x8ffe], R21 ;  /* 0x008ffe1506007985 */ /* 0x0021e4000c101124 */
.L_x_12:
[----:B------:R-:W-:Y:S01]  /*1810*/  UIADD3 UR6, UP0, UPT, UR4, UR8, URZ ;  /* 0x0000000804067290 */ /* 0x000fe2000ff1e0ff */
[----:B01----:R-:W2:Y:S01]  /*1820*/  LDG.E.64 R12, desc[UR36][R4.64] ;  /* 0x00000024040c7981 */ /* 0x003ea2000c1e1b00 */
[----:B------:R-:W-:-:S04]  /*1830*/  USHF.R.S32.HI UR5, URZ, 0x1f, UR4 ;  /* 0x0000001fff057899 */ /* 0x000fc80008011404 */
[----:B------:R-:W-:Y:S01]  /*1840*/  UIADD3.X UR7, UPT, UPT, UR5, UR9, URZ, UP0, !UPT ;  /* 0x0000000905077290 */ /* 0x000fe200087fe4ff */
[----:B------:R-:W-:-:S05]  /*1850*/  IMAD.U32 R6, RZ, RZ, UR6 ;  /* 0x00000006ff067e24 */ /* 0x000fca000f8e00ff */
[----:B------:R-:W-:-:S05]  /*1860*/  IMAD.U32 R7, RZ, RZ, UR7 ;  /* 0x00000007ff077e24 */ /* 0x000fca000f8e00ff */
[----:B------:R-:W3:Y:S01]  /*1870*/  LDG.E.U8 R11, desc[UR36][R6.64] ;  /* 0x00000024060b7981 */ /* 0x000ee2000c1e1100 */
[----:B------:R-:W-:-:S04]  /*1880*/  IADD3 R9, P1, PT, R3, UR4, RZ ;  /* 0x0000000403097c10 */ /* 0x000fc8000ff3e0ff */
[----:B------:R-:W-:Y:S02]  /*1890*/  IADD3.X R10, PT, PT, R8, UR5, RZ, P1, !PT ;  /* 0x00000005080a7c10 */ /* 0x000fe40008ffe4ff */
[----:B--2---:R-:W-:-:S05]  /*18a0*/  IADD3 R14, P1, PT, R12, R9, RZ ;  /* 0x000000090c0e7210 */ /* 0x004fca0007f3e0ff */
[----:B------:R-:W-:-:S05]  /*18b0*/  IMAD.X R15, R13, 0x1, R10, P1 ;  /* 0x000000010d0f7824 */ /* 0x000fca00008e060a */
[----:B---3--:R0:W-:Y:S04]  /*18c0*/  ST.E.U8 desc[UR36][R14.64+0x9000], R11 ;  /* 0x0090000b0e007985 */ /* 0x0081e8000c101124 */
[----:B------:R-:W2:Y:S04]  /*18d0*/  LDG.E.64 R12, desc[UR36][R4.64] ;  /* 0x00000024040c7981 */ /* 0x000ea8000c1e1b00 */
[----:B------:R-:W3:Y:S01]  /*18e0*/  LDG.E.U8 R19, desc[UR36][R6.64+0x1] ;  /* 0x0000012406137981 */ /* 0x000ee2000c1e1100 */
[----:B--2---:R-:W-:-:S04]  /*18f0*/  IADD3 R20, P1, PT, R12, R9, RZ ;  /* 0x000000090c147210 */ /* 0x004fc80007f3e0ff */
[----:B------:R-:W-:-:S05]  /*1900*/  IADD3.X R21, PT, PT, R13, R10, RZ, P1, !PT ;  /* 0x0000000a0d157210 */ /* 0x000fca0000ffe4ff */
[----:B---3--:R1:W-:Y:S04]  /*1910*/  ST.E.U8 desc[UR36][R20.64+0x9001], R19 ;  /* 0x0090011314007985 */ /* 0x0083e8000c101124 */
[----:B------:R-:W2:Y:S04]  /*1920*/  LDG.E.64 R12, desc[UR36][R4.64] ;  /* 0x00000024040c7981 */ /* 0x000ea8000c1e1b00 */
[----:B------:R-:W3:Y:S01]  /*1930*/  LDG.E.U8 R25, desc[UR36][R6.64+0x2] ;  /* 0x0000022406197981 */ /* 0x000ee2000c1e1100 */
[----:B--2---:R-:W-:-:S05]  /*1940*/  IADD3 R22, P1, PT, R12, R9, RZ ;  /* 0x000000090c167210 */ /* 0x004fca0007f3e0ff */
[----:B------:R-:W-:-:S05]  /*1950*/  IMAD.X R23, R13, 0x1, R10, P1 ;  /* 0x000000010d177824 */ /* 0x000fca00008e060a */
[----:B---3--:R2:W-:Y:S04]  /*1960*/  ST.E.U8 desc[UR36][R22.64+0x9002], R25 ;  /* 0x0090021916007985 */ /* 0x0085e8000c101124 */
[----:B------:R-:W3:Y:S04]  /*1970*/  LDG.E.64 R12, desc[UR36][R4.64] ;  /* 0x00000024040c7981 */ /* 0x000ee8000c1e1b00 */
[----:B0-----:R-:W4:Y:S01]  /*1980*/  LDG.E.U8 R11, desc[UR36][R6.64+0x3] ;  /* 0x00000324060b7981 */ /* 0x001f22000c1e1100 */
[----:B---3--:R-:W-:-:S05]  /*1990*/  IADD3 R14, P1, PT, R12, R9, RZ ;  /* 0x000000090c0e7210 */ /* 0x008fca0007f3e0ff */
[----:B------:R-:W-:-:S05]  /*19a0*/  IMAD.X R15, R13, 0x1, R10, P1 ;  /* 0x000000010d0f7824 */ /* 0x000fca00008e060a */
[----:B----4-:R0:W-:Y:S04]  /*19b0*/  ST.E.U8 desc[UR36][R14.64+0x9003], R11 ;  /* 0x0090030b0e007985 */ /* 0x0101e8000c101124 */
[----:B------:R-:W3:Y:S04]  /*19c0*/  LDG.E.64 R12, desc[UR36][R4.64] ;  /* 0x00000024040c7981 */ /* 0x000ee8000c1e1b00 */
[----:B-1----:R-:W4:Y:S01]  /*19d0*/  LDG.E.U8 R19, desc[UR36][R6.64+0x4] ;  /* 0x0000042406137981 */ /* 0x002f22000c1e1100 */
[----:B---3--:R-:W-:-:S05]  /*19e0*/  IADD3 R20, P1, PT, R12, R9, RZ ;  /* 0x000000090c147210 */ /* 0x008fca0007f3e0ff */
[----:B------:R-:W-:-:S05]  /*19f0*/  IMAD.X R21, R13, 0x1, R10, P1 ;  /* 0x000000010d157824 */ /* 0x000fca00008e060a */
[----:B----4-:R1:W-:Y:S04]  /*1a00*/  ST.E.U8 desc[UR36][R20.64+0x9004], R19 ;  /* 0x0090041314007985 */ /* 0x0103e8000c101124 */
[----:B------:R-:W3:Y:S04]  /*1a10*/  LDG.E.64 R12, desc[UR36][R4.64] ;  /* 0x00000024040c7981 */ /* 0x000ee8000c1e1b00 */
[----:B--2---:R-:W2:Y:S01]  /*1a20*/  LDG.E.U8 R25, desc[UR36][R6.64+0x5] ;  /* 0x0000052406197981 */ /* 0x004ea2000c1e1100 */
[----:B---3--:R-:W-:-:S05]  /*1a30*/  IADD3 R22, P1, PT, R12, R9, RZ ;  /* 0x000000090c167210 */ /* 0x008fca0007f3e0ff */
[----:B------:R-:W-:-:S05]  /*1a40*/  IMAD.X R23, R13, 0x1, R10, P1 ;  /* 0x000000010d177824 */ /* 0x000fca00008e060a */
[----:B--2---:R2:W-:Y:S04]  /*1a50*/  ST.E.U8 desc[UR36][R22.64+0x9005], R25 ;  /* 0x0090051916007985 */ /* 0x0045e8000c101124 */
        /* <DEDUP_REMOVED lines=32> */
[----:B---3--:R-:W-:-:S04]  /*1c60*/  IADD3 R14, P1, PT, R12, R9, RZ ;  /* 0x000000090c0e7210 */ /* 0x008fc80007f3e0ff */
[----:B------:R-:W-:-:S05]  /*1c70*/  IADD3.X R15, PT, PT, R13, R10, RZ, P1, !PT ;  /* 0x0000000a0d0f7210 */ /* 0x000fca0000ffe4ff */
        /* <DEDUP_REMOVED lines=11> */
[----:B------:R-:W2:Y:S04]  /*1d30*/  LDG.E.64 R12, desc[UR36][R4.64] ;  /* 0x00000024040c7981 */ /* 0x000ea8000c1e1b00 */
[----:B0-----:R-:W3:Y:S01]  /*1d40*/  LDG.E.U8 R11, desc[UR36][R6.64+0xf] ;  /* 0x00000f24060b7981 */ /* 0x001ee2000c1e1100 */
[----:B------:R-:W-:-:S04]  /*1d50*/  UIADD3 UR4, UPT, UPT, UR4, 0x10, URZ ;  /* 0x0000001004047890 */ /* 0x000fc8000fffe0ff */
[----:B------:R-:W-:Y:S01]  /*1d60*/  UISETP.NE.AND UP0, UPT, UR4, 0x400, UPT ;  /* 0x000004000400788c */ /* 0x000fe2000bf05270 */
[----:B--2---:R-:W-:-:S05]  /*1d70*/  IADD3 R12, P1, PT, R12, R9, RZ ;  /* 0x000000090c0c7210 */ /* 0x004fca0007f3e0ff */
[----:B------:R-:W-:-:S05]  /*1d80*/  IMAD.X R13, R13, 0x1, R10, P1 ;  /* 0x000000010d0d7824 */ /* 0x000fca00008e060a */
[----:B---3--:R1:W-:Y:S01]  /*1d90*/  ST.E.U8 desc[UR36][R12.64+0x900f], R11 ;  /* 0x00900f0b0c007985 */ /* 0x0083e2000c101124 */
[----:B------:R-:W-:Y:S05]  /*1da0*/  BRA.U UP0, `(.L_x_12) ;  /* 0xfffffff900987547 */ /* 0x000fea000b83ffff */
.L_x_11:
[----:B------:R-:W-:Y:S05]  /*1db0*/  BSYNC.RECONVERGENT B0 ;  /* 0x0000000000007941 */ /* 0x000fea0003800200 */
.L_x_10:
[----:B------:R-:W-:Y:S05]  /*1dc0*/  @P0 BRA `(.L_x_13) ;  /* 0xffffffe800b80947 */ /* 0x000fea000383ffff */
[----:B------:R-:W-:Y:S01]  /*1dd0*/  BSSY.RECONVERGENT B8, `(.L_x_14) ;  /* 0x00000fc000087945 */ /* 0x000fe20003800200 */
[----:B-1----:R-:W-:-:S07]  /*1de0*/  IMAD.MOV.U32 R19, RZ, RZ, RZ ;  /* 0x000000ffff137224 */ /* 0x002fce00078e00ff */
.L_x_40:
[----:B------:R-:W-:Y:S01]  /*1df0*/  LOP3.LUT R0, R19, 0x1, RZ, 0xc0, !PT ;  /* 0x0000000113007812 */ /* 0x000fe200078ec0ff */
[----:B------:R-:W-:Y:S03]  /*1e00*/  BSSY.RECONVERGENT B7, `(.L_x_15) ;  /* 0x00000f5000077945 */ /* 0x000fe60003800200 */
[----:B------:R-:W-:-:S13]  /*1e10*/  ISETP.NE.U32.AND P0, PT, R0, 0x1, PT ;  /* 0x000000010000780c */ /* 0x000fda0003f05070 */
[----:B-1----:R-:W-:Y:S05]  /*1e20*/  @!P0 BRA `(.L_x_16) ;  /* 0x0000000c00c88947 */ /* 0x002fea0003800000 */
[----:B0-----:R-:W0:Y:S02]  /*1e30*/  LDC.64 R6, c[0x4][0x8] ;  /* 0x01000200ff067b82 */ /* 0x001e240000000a00 */
[----:B0-----:R-:W5:Y:S01]  /*1e40*/  LDG.E.64 R6, desc[UR36][R6.64] ;  /* 0x0000002406067981 */ /* 0x001f62000c1e1b00 */
[C---:B------:R-:W-:Y:S01]  /*1e50*/  LOP3.LUT R4, R19.reuse, 0xffff, RZ, 0xc0, !PT ;  /* 0x0000ffff13047812 */ /* 0x040fe200078ec0ff */
[----:B------:R-:W-:Y:S01]  /*1e60*/  BSSY.RECONVERGENT B0, `(.L_x_17) ;  /* 0x000003f000007945 */ /* 0x000fe20003800200 */
[C---:B------:R-:W-:Y:S02]  /*1e70*/  ISETP.GE.U32.AND P1, PT, R19.reuse, 0x3e8, PT ;  /* 0x000003e81300780c */ /* 0x040fe40003f26070 */
[----:B------:R-:W-:Y:S01]  /*1e80*/  ISETP.GT.U32.AND P0, PT, R19, 0x3e7, PT ;  /* 0x000003e71300780c */ /* 0x000fe20003f04070 */
[----:B------:R-:W-:-:S05]  /*1e90*/  IMAD R0, R4, 0xcccd, RZ ;  /* 0x0000cccd04007824 */ /* 0x000fca00078e02ff */
        /* <DEDUP_REMOVED lines=20> */
[----:B------:R-:W-:Y:S02]  /*1fe0*/  SEL R5, R5, 0x30, P0 ;  /* 0x0000003005057807 */ /* 0x000fe40000000000 */
[----:B------:R-:W-:Y:S02]  /*1ff0*/  IADD3 R4, PT, PT, R4, 0x30, RZ ;  /* 0x0000003004047810 */ /* 0x000fe40007ffe0ff */
[----:B------:R-:W-:-:S02]  /*2000*/  IADD3 R0, PT, PT, R19, 0x30, R8 ;  /* 0x0000003013007810 */ /* 0x000fc40007ffe008 */
[----:B------:R-:W-:Y:S02]  /*2010*/  LOP3.LUT R3, R3, 0x30, RZ, 0xfc, !PT ;  /* 0x0000003003037812 */ /* 0x000fe400078efcff */
[----:B------:R-:W-:Y:S02]  /*2020*/  PRMT R4, R4, 0x7604, R5 ;  /* 0x0000760404047816 */ /* 0x000fe40000000005 */
[----:B------:R-:W-:-:S04]  /*2030*/  PRMT R0, R0, 0x7604, R3 ;  /* 0x0000760400007816 */ /* 0x000fc80000000003 */
[----:B------:R-:W-:Y:S01]  /*2040*/  PRMT R3, R4, 0x5410, R0 ;  /* 0x0000541004037816 */ /* 0x000fe20000000000 */
[----:B------:R-:W-:-:S04]  /*2050*/  IMAD.MOV.U32 R0, RZ, RZ, RZ ;  /* 0x000000ffff007224 */ /* 0x000fc800078e00ff */
[----:B------:R0:W-:Y:S03]  /*2060*/  STL [R1+0x1020], R3 ;  /* 0x0010200301007387 */ /* 0x0001e60000100800 */
.L_x_24:
[----:B------:R-:W-:Y:S01]  /*2070*/  BSSY.RELIABLE B1, `(.L_x_18) ;  /* 0x0000019000017945 */ /* 0x000fe20003800100 */
[----:B------:R-:W-:-:S07]  /*2080*/  IMAD.MOV.U32 R4, RZ, RZ, RZ ;  /* 0x000000ffff047224 */ /* 0x000fce00078e00ff */
.L_x_23:
[----:B------:R-:W-:-:S05]  /*2090*/  IMAD R9, R0, 0x1c, R4 ;  /* 0x0000001c00097824 */ /* 0x000fca00078e0204 */
[----:B-----5:R-:W-:-:S05]  /*20a0*/  IADD3 R8, P0, PT, R6, R9, RZ ;  /* 0x0000000906087210 */ /* 0x020fca0007f1e0ff */
[----:B------:R-:W-:-:S05]  /*20b0*/  IMAD.X R9, RZ, RZ, R7, P0 ;  /* 0x000000ffff097224 */ /* 0x000fca00000e0607 */
[----:B------:R-:W2:Y:S01]  /*20c0*/  LD.E.U8 R8, desc[UR36][R8.64+0x9] ;  /* 0x0000092408087980 */ /* 0x000ea2000c101100 */
[----:B------:R-:W-:Y:S01]  /*20d0*/  BSSY.RELIABLE B2, `(.L_x_19) ;  /* 0x000000c000027945 */ /* 0x000fe20003800100 */
[----:B--2---:R-:W-:-:S13]  /*20e0*/  ISETP.NE.AND P0, PT, R8, RZ, PT ;  /* 0x000000ff0800720c */ /* 0x004fda0003f05270 */
[----:B------:R-:W-:Y:S05]  /*20f0*/  @!P0 BRA `(.L_x_20) ;  /* 0x00000000000c8947 */ /* 0x000fea0003800000 */
[----:B0-----:R-:W-:-:S06]  /*2100*/  IMAD.IADD R3, R1, 0x1, R4 ;  /* 0x0000000101037824 */ /* 0x001fcc00078e0204 */
[----:B------:R-:W5:Y:S01]  /*2110*/  LDL.U8 R3, [R3+0x1020] ;  /* 0x0010200003037983 */ /* 0x000f620000100000 */
[----:B------:R-:W-:Y:S05]  /*2120*/  BRA `(.L_x_21) ;  /* 0x0000000000187947 */ /* 0x000fea0003800000 */
.L_x_20:
[----:B0-----:R-:W-:-:S06]  /*2130*/  IMAD.IADD R3, R1, 0x1, R4 ;  /* 0x0000000101037824 */ /* 0x001fcc00078e0204 */
[----:B------:R-:W2:Y:S02]  /*2140*/  LDL.U8 R3, [R3+0x1020] ;  /* 0x0010200003037983 */ /* 0x000ea40000100000 */
[----:B--2---:R-:W-:-:S13]  /*2150*/  ISETP.NE.AND P0, PT, R3, RZ, PT ;  /* 0x000000ff0300720c */ /* 0x004fda0003f05270 */
[----:B------:R-:W-:Y:S05]  /*2160*/  @!P0 BREAK.RELIABLE B2 ;  /* 0x0000000000028942 */ /* 0x000fea0003800100 */
[----:B------:R-:W-:Y:S05]  /*2170*/  @!P0 BREAK.RELIABLE B1 ;  /* 0x0000000000018942 */ /* 0x000fea0003800100 */
[----:B------:R-:W-:Y:S05]  /*2180*/  @!P0 BRA `(.L_x_22) ;  /* 0x0000000000308947 */ /* 0x000fea0003800000 */
.L_x_21:
[----:B------:R-:W-:Y:S05]  /*2190*/  BSYNC.RELIABLE B2 ;  /* 0x0000000000027941 */ /* 0x000fea0003800100 */
.L_x_19:
[----:B-----5:R-:W-:Y:S02]  /*21a0*/  LOP3.LUT R3, R3, 0xffff, RZ, 0xc0, !PT ;  /* 0x0000ffff03037812 */ /* 0x020fe400078ec0ff */
[C---:B------:R-:W-:Y:S01]  /*21b0*/  ISETP.GE.U32.AND P0, PT, R4.reuse, 0x14, PT ;  /* 0x000000140400780c */ /* 0x040fe20003f06070 */
[----:B------:R-:W-:Y:S01]  /*21c0*/  VIADD R4, R4, 0x1 ;  /* 0x0000000104047836 */ /* 0x000fe20000000000 */
[----:B------:R-:W-:-:S04]  /*21d0*/  PRMT R3, R3, 0x8880, RZ ;  /* 0x0000888003037816 */ /* 0x000fc800000000ff */
[----:B------:R-:W-:-:S13]  /*21e0*/  ISETP.EQ.AND P1, PT, R8, R3, PT ;  /* 0x000000030800720c */ /* 0x000fda0003f22270 */
[----:B------:R-:W-:Y:S05]  /*21f0*/  @!P0 BRA P1, `(.L_x_23) ;  /* 0xfffffffc00a48947 */ /* 0x000fea000083ffff */
[----:B------:R-:W-:Y:S05]  /*2200*/  BSYNC.RELIABLE B1 ;  /* 0x0000000000017941 */ /* 0x000fea0003800100 */
.L_x_18:
[----:B------:R-:W-:-:S05]  /*2210*/  VIADD R0, R0, 0x1 ;  /* 0x0000000100007836 */ /* 0x000fca0000000000 */
[----:B------:R-:W-:-:S13]  /*2220*/  ISETP.NE.AND P0, PT, R0, 0x400, PT ;  /* 0x000004000000780c */ /* 0x000fda0003f05270 */
[----:B------:R-:W-:Y:S05]  /*2230*/  @P0 BRA `(.L_x_24) ;  /* 0xfffffffc008c0947 */ /* 0x000fea000383ffff */
[----:B------:R-:W-:-:S07]  /*2240*/  IMAD.MOV.U32 R0, RZ, RZ, 0xffff ;  /* 0x0000ffffff007424 */ /* 0x000fce00078e00ff */
.L_x_22:
[----:B------:R-:W-:Y:S05]  /*2250*/  BSYNC.RECONVERGENT B0 ;  /* 0x0000000000007941 */ /* 0x000fea0003800200 */
.L_x_17:
[----:B------:R-:W-:Y:S01]  /*2260*/  ISETP.NE.AND P0, PT, R0, 0xffff, PT ;  /* 0x0000ffff0000780c */ /* 0x000fe20003f05270 */
[----:B------:R-:W-:-:S12]  /*2270*/  BSSY.RECONVERGENT B0, `(.L_x_25) ;  /* 0x0000061000007945 */ /* 0x000fd80003800200 */
[----:B------:R-:W-:Y:S05]  /*2280*/  @!P0 BRA `(.L_x_26) ;  /* 0x00000004007c8947 */ /* 0x000fea0003800000 */
[----:B------:R-:W0:Y:S01]  /*2290*/  LDC.64 R4, c[0x4][0x8] ;  /* 0x01000200ff047b82 */ /* 0x000e220000000a00 */
[----:B------:R-:W-:Y:S01]  /*22a0*/  HFMA2 R3, -RZ, RZ, 0, 0 ;  /* 0x00000000ff037431 */ /* 0x000fe200000001ff */
[----:B------:R-:W-:Y:S01]  /*22b0*/  BSSY.RECONVERGENT B1, `(.L_x_27) ;  /* 0x000005b000017945 */ /* 0x000fe20003800200 */
[----:B------:R-:W-:-:S07]  /*22c0*/  IMAD.SHL.U32 R0, R0, 0x400, RZ ;  /* 0x0000040000007824 */ /* 0x000fce00078e00ff */
.L_x_28:
[----:B0--3--:R-:W2:Y:S01]  /*22d0*/  LDG.E.64 R6, desc[UR36][R4.64] ;  /* 0x0000002404067981 */ /* 0x009ea2000c1e1b00 */
[----:B------:R-:W-:Y:S01]  /*22e0*/  IADD3 R9, P0, PT, R0, R3, RZ ;  /* 0x0000000300097210 */ /* 0x000fe20007f1e0ff */
[----:B------:R-:W0:Y:S04]  /*22f0*/  LDCU.64 UR4, c[0x0][0x388] ;  /* 0x00007100ff0477ac */ /* 0x000e280008000a00 */
[----:B------:R-:W-:Y:S01]  /*2300*/  IMAD.X R8, RZ, RZ, RZ, P0 ;  /* 0x000000ffff087224 */ /* 0x000fe200000e06ff */
[----:B--2---:R-:W-:-:S05]  /*2310*/  IADD3 R12, P0, PT, R6, R9, RZ ;  /* 0x00000009060c7210 */ /* 0x004fca0007f1e0ff */
[----:B------:R-:W-:-:S05]  /*2320*/  IMAD.X R13, R7, 0x1, R8, P0 ;  /* 0x00000001070d7824 */ /* 0x000fca00000e0608 */
[----:B------:R-:W2:Y:S01]  /*2330*/  LD.E.U8 R21, desc[UR36][R12.64+0x9000] ;  /* 0x009000240c157980 */ /* 0x000ea2000c101100 */
[----:B------:R-:W-:-:S05]  /*2340*/  IMAD R6, R19, 0x200, R3 ;  /* 0x0000020013067824 */ /* 0x000fca00078e0203 */
[----:B0-----:R-:W-:-:S05]  /*2350*/  IADD3 R6, P0, PT, R6, UR4, RZ ;  /* 0x0000000406067c10 */ /* 0x001fca000ff1e0ff */
[----:B------:R-:W-:-:S05]  /*2360*/  IMAD.X R7, RZ, RZ, UR5, P0 ;  /* 0x00000005ff077e24 */ /* 0x000fca00080e06ff */
[----:B--2---:R0:W-:Y:S04]  /*2370*/  STG.E.U8 desc[UR36][R6.64], R21 ;  /* 0x0000001506007986 */ /* 0x0041e8000c101124 */
[----:B------:R-:W2:Y:S02]  /*2380*/  LDG.E.64 R10, desc[UR36][R4.64] ;  /* 0x00000024040a7981 */ /* 0x000ea4000c1e1b00 */
[----:B--2---:R-:W-:-:S05]  /*2390*/  IADD3 R14, P0, PT, R10, R9, RZ ;  /* 0x000000090a0e7210 */ /* 0x004fca0007f1e0ff */
[----:B------:R-:W-:-:S06]  /*23a0*/  IMAD.X R15, R11, 0x1, R8, P0 ;  /* 0x000000010b0f7824 */ /* 0x000fcc00000e0608 */
[----:B------:R-:W2:Y:S04]  /*23b0*/  LD.E.U8 R15, desc[UR36][R14.64+0x9001] ;  /* 0x009001240e0f7980 */ /* 0x000ea8000c101100 */
[----:B--2---:R1:W-:Y:S04]  /*23c0*/  STG.E.U8 desc[UR36][R6.64+0x1], R15 ;  /* 0x0000010f06007986 */ /* 0x0043e8000c101124 */
[----:B------:R-:W2:Y:S02]  /*23d0*/  LDG.E.64 R10, desc[UR36][R4.64] ;  /* 0x00000024040a7981 */ /* 0x000ea4000c1e1b00 */
[----:B--2---:R-:W-:-:S05]  /*23e0*/  IADD3 R12, P0, PT, R10, R9, RZ ;  /* 0x000000090a0c7210 */ /* 0x004fca0007f1e0ff */
[----:B------:R-:W-:-:S06]  /*23f0*/  IMAD.X R13, R11, 0x1, R8, P0 ;  /* 0x000000010b0d7824 */ /* 0x000fcc00000e0608 */
[----:B------:R-:W2:Y:S04]  /*2400*/  LD.E.U8 R13, desc[UR36][R12.64+0x9002] ;  /* 0x009002240c0d7980 */ /* 0x000ea8000c101100 */
[----:B--2---:R2:W-:Y:S04]  /*2410*/  STG.E.U8 desc[UR36][R6.64+0x2], R13 ;  /* 0x0000020d06007986 */ /* 0x0045e8000c101124 */
[----:B------:R-:W3:Y:S02]  /*2420*/  LDG.E.64 R10, desc[UR36][R4.64] ;  /* 0x00000024040a7981 */ /* 0x000ee4000c1e1b00 */
[----:B---3--:R-:W-:-:S05]  /*2430*/  IADD3 R20, P0, PT, R10, R9, RZ ;  /* 0x000000090a147210 */ /* 0x008fca0007f1e0ff */
[----:B0-----:R-:W-:-:S06]  /*2440*/  IMAD.X R21, R11, 0x1, R8, P0 ;  /* 0x000000010b157824 */ /* 0x001fcc00000e0608 */
[----:B------:R-:W3:Y:S04]  /*2450*/  LD.E.U8 R21, desc[UR36][R20.64+0x9003] ;  /* 0x0090032414157980 */ /* 0x000ee8000c101100 */
[----:B---3--:R0:W-:Y:S04]  /*2460*/  STG.E.U8 desc[UR36][R6.64+0x3], R21 ;  /* 0x0000031506007986 */ /* 0x0081e8000c101124 */
[----:B------:R-:W3:Y:S02]  /*2470*/  LDG.E.64 R10, desc[UR36][R4.64] ;  /* 0x00000024040a7981 */ /* 0x000ee4000c1e1b00 */
[----:B---3--:R-:W-:-:S05]  /*2480*/  IADD3 R14, P0, PT, R10, R9, RZ ;  /* 0x000000090a0e7210 */ /* 0x008fca0007f1e0ff */
[----:B-1----:R-:W-:-:S06]  /*2490*/  IMAD.X R15, R11, 0x1, R8, P0 ;  /* 0x000000010b0f7824 */ /* 0x002fcc00000e0608 */
[----:B------:R-:W3:Y:S04]  /*24a0*/  LD.E.U8 R15, desc[UR36][R14.64+0x9004] ;  /* 0x009004240e0f7980 */ /* 0x000ee8000c101100 */
[----:B---3--:R1:W-:Y:S04]  /*24b0*/  STG.E.U8 desc[UR36][R6.64+0x4], R15 ;  /* 0x0000040f06007986 */ /* 0x0083e8000c101124 */
[----:B------:R-:W3:Y:S02]  /*24c0*/  LDG.E.64 R10, desc[UR36][R4.64] ;  /* 0x00000024040a7981 */ /* 0x000ee4000c1e1b00 */
[----:B---3--:R-:W-:-:S05]  /*24d0*/  IADD3 R12, P0, PT, R10, R9, RZ ;  /* 0x000000090a0c7210 */ /* 0x008fca0007f1e0ff */
[----:B--2---:R-:W-:-:S06]  /*24e0*/  IMAD.X R13, R11, 0x1, R8, P0 ;  /* 0x000000010b0d7824 */ /* 0x004fcc00000e0608 */
[----:B------:R-:W2:Y:S04]  /*24f0*/  LD.E.U8 R13, desc[UR36][R12.64+0x9005] ;  /* 0x009005240c0d7980 */ /* 0x000ea8000c101100 */
[----:B--2---:R2:W-:Y:S04]  /*2500*/  STG.E.U8 desc[UR36][R6.64+0x5], R13 ;  /* 0x0000050d06007986 */ /* 0x0045e8000c101124 */
[----:B------:R-:W3:Y:S02]  /*2510*/  LDG.E.64 R10, desc[UR36][R4.64] ;  /* 0x00000024040a7981 */ /* 0x000ee4000c1e1b00 */
[----:B---3--:R-:W-:-:S04]  /*2520*/  IADD3 R20, P0, PT, R10, R9, RZ ;  /* 0x000000090a147210 */ /* 0x008fc80007f1e0ff */
[----:B0-----:R-:W-:-:S06]  /*2530*/  IADD3.X R21, PT, PT, R11, R8, RZ, P0, !PT ;  /* 0x000000080b157210 */ /* 0x001fcc00007fe4ff */
        /* <DEDUP_REMOVED lines=32> */
[----:B------:R-:W4:Y:S02]  /*2740*/  LDG.E.64 R10, desc[UR36][R4.64] ;  /* 0x00000024040a7981 */ /* 0x000f24000c1e1b00 */
[----:B----4-:R-:W-:-:S05]  /*2750*/  IADD3 R14, P0, PT, R10, R9, RZ ;  /* 0x000000090a0e7210 */ /* 0x010fca0007f1e0ff */
[----:B-1----:R-:W-:-:S06]  /*2760*/  IMAD.X R15, R11, 0x1, R8, P0 ;  /* 0x000000010b0f7824 */ /* 0x002fcc00000e0608 */
[----:B------:R-:W4:Y:S04]  /*2770*/  LD.E.U8 R15, desc[UR36][R14.64+0x900d] ;  /* 0x00900d240e0f7980 */ /* 0x000f28000c101100 */
[----:B----4-:R3:W-:Y:S04]  /*2780*/  STG.E.U8 desc[UR36][R6.64+0xd], R15 ;  /* 0x00000d0f06007986 */ /* 0x0107e8000c101124 */
[----:B------:R-:W4:Y:S02]  /*2790*/  LDG.E.64 R10, desc[UR36][R4.64] ;  /* 0x00000024040a7981 */ /* 0x000f24000c1e1b00 */
[----:B----4-:R-:W-:-:S05]  /*27a0*/  IADD3 R12, P0, PT, R10, R9, RZ ;  /* 0x000000090a0c7210 */ /* 0x010fca0007f1e0ff */
[----:B--2---:R-:W-:-:S06]  /*27b0*/  IMAD.X R13, R11, 0x1, R8, P0 ;  /* 0x000000010b0d7824 */ /* 0x004fcc00000e0608 */
[----:B------:R-:W2:Y:S04]  /*27c0*/  LD.E.U8 R13, desc[UR36][R12.64+0x900e] ;  /* 0x00900e240c0d7980 */ /* 0x000ea8000c101100 */
[----:B--2---:R3:W-:Y:S04]  /*27d0*/  STG.E.U8 desc[UR36][R6.64+0xe], R13 ;  /* 0x00000e0d06007986 */ /* 0x0047e8000c101124 */
[----:B------:R-:W2:Y:S02]  /*27e0*/  LDG.E.64 R10, desc[UR36][R4.64] ;  /* 0x00000024040a7981 */ /* 0x000ea4000c1e1b00 */
[----:B--2---:R-:W-:-:S05]  /*27f0*/  IADD3 R10, P0, PT, R10, R9, RZ ;  /* 0x000000090a0a7210 */ /* 0x004fca0007f1e0ff */
[----:B------:R-:W-:-:S06]  /*2800*/  IMAD.X R11, R11, 0x1, R8, P0 ;  /* 0x000000010b0b7824 */ /* 0x000fcc00000e0608 */
[----:B------:R-:W2:Y:S01]  /*2810*/  LD.E.U8 R11, desc[UR36][R10.64+0x900f] ;  /* 0x00900f240a0b7980 */ /* 0x000ea2000c101100 */
[----:B------:R-:W-:-:S04]  /*2820*/  IADD3 R3, PT, PT, R3, 0x10, RZ ;  /* 0x0000001003037810 */ /* 0x000fc80007ffe0ff */
[----:B------:R-:W-:Y:S01]  /*2830*/  ISETP.NE.AND P0, PT, R3, 0x400, PT ;  /* 0x000004000300780c */ /* 0x000fe20003f05270 */
[----:B--2---:R3:W-:-:S12]  /*2840*/  STG.E.U8 desc[UR36][R6.64+0xf], R11 ;  /* 0x00000f0b06007986 */ /* 0x0047d8000c101124 */
[----:B------:R-:W-:Y:S05]  /*2850*/  @P0 BRA `(.L_x_28) ;  /* 0xfffffff8009c0947 */ /* 0x000fea000383ffff */
[----:B------:R-:W-:Y:S05]  /*2860*/  BSYNC.RECONVERGENT B1 ;  /* 0x0000000000017941 */ /* 0x000fea0003800200 */
.L_x_27:
[----:B---3--:R0:W5:Y:S02]  /*2870*/  LDG.E.64 R6, desc[UR36][R4.64] ;  /* 0x0000002404067981 */ /* 0x008164000c1e1b00 */
.L_x_26:
[----:B------:R-:W-:Y:S05]  /*2880*/  BSYNC.RECONVERGENT B0 ;  /* 0x0000000000007941 */ /* 0x000fea0003800200 */
.L_x_25:
[----:B------:R-:W-:Y:S01]  /*2890*/  BSSY.RECONVERGENT B0, `(.L_x_29) ;  /* 0x0000026000007945 */ /* 0x000fe20003800200 */
[----:B------:R-:W-:-:S07]  /*28a0*/  IMAD.MOV.U32 R3, RZ, RZ, RZ ;  /* 0x000000ffff037224 */ /* 0x000fce00078e00ff */
.L_x_37:
[----:B------:R-:W-:-:S05]  /*28b0*/  IMAD R9, R3, 0x1c, RZ ;  /* 0x0000001c03097824 */ /* 0x000fca00078e02ff */
[----:B0----5:R-:W-:-:S05]  /*28c0*/  IADD3 R4, P0, PT, R9, R6, RZ ;  /* 0x0000000609047210 */ /* 0x021fca0007f1e0ff */
[----:B------:R-:W-:-:S05]  /*28d0*/  IMAD.X R5, RZ, RZ, R7, P0 ;  /* 0x000000ffff057224 */ /* 0x000fca00000e0607 */
[----:B------:R-:W2:Y:S01]  /*28e0*/  LD.E.U8 R4, desc[UR36][R4.64+0x2] ;  /* 0x0000022404047980 */ /* 0x000ea2000c101100 */
[----:B------:R-:W-:Y:S01]  /*28f0*/  BSSY.RELIABLE B1, `(.L_x_30) ;  /* 0x000001b000017945 */ /* 0x000fe20003800100 */
[----:B--2---:R-:W-:-:S13]  /*2900*/  ISETP.NE.AND P0, PT, R4, RZ, PT ;  /* 0x000000ff0400720c */ /* 0x004fda0003f05270 */
[----:B------:R-:W-:Y:S05]  /*2910*/  @!P0 BRA `(.L_x_31) ;  /* 0x0000000000608947 */ /* 0x000fea0003800000 */
[----:B------:R-:W-:Y:S02]  /*2920*/  VIADD R9, R9, 0x7 ;  /* 0x0000000709097836 */ /* 0x000fe40000000000 */
[----:B------:R-:W-:-:S07]  /*2930*/  IMAD.MOV.U32 R0, RZ, RZ, RZ ;  /* 0x000000ffff007224 */ /* 0x000fce00078e00ff */
.L_x_36:
[----:B------:R-:W-:-:S04]  /*2940*/  IADD3 R4, P0, P1, R6, R9, R0 ;  /* 0x0000000906047210 */ /* 0x000fc8000791e000 */
[----:B------:R-:W-:-:S06]  /*2950*/  IADD3.X R5, PT, PT, R7, RZ, RZ, P0, P1 ;  /* 0x000000ff07057210 */ /* 0x000fcc00007e24ff */
[----:B------:R-:W2:Y:S01]  /*2960*/  LD.E.U8 R5, desc[UR36][R4.64+0x2] ;  /* 0x0000022404057980 */ /* 0x000ea2000c101100 */
[----:B------:R-:W-:Y:S01]  /*2970*/  BSSY.RELIABLE B2, `(.L_x_32) ;  /* 0x000000c000027945 */ /* 0x000fe20003800100 */
[----:B--2---:R-:W-:-:S13]  /*2980*/  ISETP.NE.AND P0, PT, R5, RZ, PT ;  /* 0x000000ff0500720c */ /* 0x004fda0003f05270 */
[----:B------:R-:W-:Y:S05]  /*2990*/  @!P0 BRA `(.L_x_33) ;  /* 0x00000000000c8947 */ /* 0x000fea0003800000 */
[----:B------:R-:W-:-:S06]  /*29a0*/  IMAD.IADD R4, R1, 0x1, R0 ;  /* 0x0000000101047824 */ /* 0x000fcc00078e0200 */
[----:B------:R-:W5:Y:S01]  /*29b0*/  LDL.U8 R4, [R4+0x1020] ;  /* 0x0010200004047983 */ /* 0x000f620000100000 */
[----:B------:R-:W-:Y:S05]  /*29c0*/  BRA `(.L_x_34) ;  /* 0x0000000000187947 */ /* 0x000fea0003800000 */
.L_x_33:
[----:B------:R-:W-:-:S06]  /*29d0*/  IMAD.IADD R4, R1, 0x1, R0 ;  /* 0x0000000101047824 */ /* 0x000fcc00078e0200 */
[----:B------:R-:W2:Y:S02]  /*29e0*/  LDL.U8 R4, [R4+0x1020] ;  /* 0x0010200004047983 */ /* 0x000ea40000100000 */
[----:B--2---:R-:W-:-:S13]  /*29f0*/  ISETP.NE.AND P0, PT, R4, RZ, PT ;  /* 0x000000ff0400720c */ /* 0x004fda0003f05270 */
[----:B------:R-:W-:Y:S05]  /*2a00*/  @!P0 BREAK.RELIABLE B2 ;  /* 0x0000000000028942 */ /* 0x000fea0003800100 */
[----:B------:R-:W-:Y:S05]  /*2a10*/  @!P0 BREAK.RELIABLE B1 ;  /* 0x0000000000018942 */ /* 0x000fea0003800100 */
[----:B------:R-:W-:Y:S05]  /*2a20*/  @!P0 BRA `(.L_x_35) ;  /* 0x0000000000308947 */ /* 0x000fea0003800000 */
.L_x_34:
[----:B------:R-:W-:Y:S05]  /*2a30*/  BSYNC.RELIABLE B2 ;  /* 0x0000000000027941 */ /* 0x000fea0003800100 */
.L_x_32:
[----:B-----5:R-:W-:Y:S02]  /*2a40*/  LOP3.LUT R4, R4, 0xffff, RZ, 0xc0, !PT ;  /* 0x0000ffff04047812 */ /* 0x020fe400078ec0ff */
[C---:B------:R-:W-:Y:S01]  /*2a50*/  ISETP.GE.U32.AND P0, PT, R0.reuse, 0x14, PT ;  /* 0x000000140000780c */ /* 0x040fe20003f06070 */
[----:B------:R-:W-:Y:S01]  /*2a60*/  VIADD R0, R0, 0x1 ;  /* 0x0000000100007836 */ /* 0x000fe20000000000 */
[----:B------:R-:W-:-:S04]  /*2a70*/  PRMT R4, R4, 0x8880, RZ ;  /* 0x0000888004047816 */ /* 0x000fc800000000ff */
[----:B------:R-:W-:-:S13]  /*2a80*/  ISETP.EQ.AND P1, PT, R5, R4, PT ;  /* 0x000000040500720c */ /* 0x000fda0003f22270 */
[----:B------:R-:W-:Y:S05]  /*2a90*/  @!P0 BRA P1, `(.L_x_36) ;  /* 0xfffffffc00a88947 */ /* 0x000fea000083ffff */
.L_x_31:
[----:B------:R-:W-:Y:S05]  /*2aa0*/  BSYNC.RELIABLE B1 ;  /* 0x0000000000017941 */ /* 0x000fea0003800100 */
.L_x_30:
[----:B------:R-:W-:-:S05]  /*2ab0*/  VIADD R3, R3, 0x1 ;  /* 0x0000000103037836 */ /* 0x000fca0000000000 */
[----:B------:R-:W-:-:S13]  /*2ac0*/  ISETP.NE.AND P0, PT, R3, 0x400, PT ;  /* 0x000004000300780c */ /* 0x000fda0003f05270 */
[----:B------:R-:W-:Y:S05]  /*2ad0*/  @P0 BRA `(.L_x_37) ;  /* 0xfffffffc00740947 */ /* 0x000fea000383ffff */
[----:B------:R-:W-:-:S07]  /*2ae0*/  IMAD.MOV.U32 R3, RZ, RZ, 0x400 ;  /* 0x00000400ff037424 */ /* 0x000fce00078e00ff */
.L_x_35:
[----:B------:R-:W-:Y:S05]  /*2af0*/  BSYNC.RECONVERGENT B0 ;  /* 0x0000000000007941 */ /* 0x000fea0003800200 */
.L_x_29:
[----:B------:R-:W-:-:S13]  /*2b00*/  ISETP.NE.AND P0, PT, R3, 0x400, PT ;  /* 0x000004000300780c */ /* 0x000fda0003f05270 */
[----:B------:R-:W-:Y:S05]  /*2b10*/  @P0 BRA `(.L_x_38) ;  /* 0x0000000000340947 */ /* 0x000fea0003800000 */
[----:B------:R-:W0:Y:S01]  /*2b20*/  LDCU UR4, c[0x0][0x2f8] ;  /* 0x00005f00ff0477ac */ /* 0x000e220008000800 */
[----:B------:R-:W-:Y:S01]  /*2b30*/  MOV R0, 0x0 ;  /* 0x0000000000007802 */ /* 0x000fe20000000f00 */
[----:B------:R-:W-:Y:S02]  /*2b40*/  IMAD.MOV.U32 R6, RZ, RZ, R18 ;  /* 0x000000ffff067224 */ /* 0x000fe400078e0012 */
[----:B------:R-:W-:Y:S01]  /*2b50*/  IMAD.MOV.U32 R7, RZ, RZ, R2 ;  /* 0x000000ffff077224 */ /* 0x000fe200078e0002 */
[----:B------:R1:W2:Y:S01]  /*2b60*/  LDC.64 R8, c[0x4][R0] ;  /* 0x0100000000087b82 */ /* 0x0002a20000000a00 */
[----:B0-----:R-:W-:Y:S01]  /*2b70*/  IADD3 R3, PT, PT, R18, -UR4, RZ ;  /* 0x8000000412037c10 */ /* 0x001fe2000fffe0ff */
[----:B------:R-:W0:Y:S04]  /*2b80*/  LDCU.64 UR4, c[0x4][0x30] ;  /* 0x01000600ff0477ac */ /* 0x000e280008000a00 */
[----:B------:R1:W-:Y:S01]  /*2b90*/  STL.64 [R3], R16 ;  /* 0x0000001003007387 */ /* 0x0003e20000100a00 */
[----:B0-----:R-:W-:-:S02]  /*2ba0*/  IMAD.U32 R4, RZ, RZ, UR4 ;  /* 0x00000004ff047e24 */ /* 0x001fc4000f8e00ff */
[----:B-1----:R-:W-:-:S07]  /*2bb0*/  IMAD.U32 R5, RZ, RZ, UR5 ;  /* 0x00000005ff057e24 */ /* 0x002fce000f8e00ff */
[----:B------:R-:W-:-:S07]  /*2bc0*/  LEPC R20, `(.L_x_39) ;  /* 0x000000001014794e */ /* 0x000fce0000000000 */
[----:B--2---:R-:W-:Y:S05]  /*2bd0*/  CALL.ABS.NOINC R8 ;  /* 0x0000000008007343 */ /* 0x004fea0003c00000 */
.L_x_39:
[----:B------:R-:W-:Y:S05]  /*2be0*/  BRA `(.L_x_16) ;  /* 0x0000000000587947 */ /* 0x000fea0003800000 */
.L_x_38:
[----:B------:R-:W0:Y:S01]  /*2bf0*/  LDC.64 R4, c[0x4][0x8] ;  /* 0x01000200ff047b82 */ /* 0x000e220000000a00 */
[----:B------:R-:W-:Y:S02]  /*2c00*/  IMAD R27, R3, 0x1c, RZ ;  /* 0x0000001c031b7824 */ /* 0x000fe400078e02ff */
[----:B------:R-:W-:Y:S02]  /*2c10*/  IMAD.MOV.U32 R12, RZ, RZ, R6 ;  /* 0x000000ffff0c7224 */ /* 0x000fe400078e0006 */
[----:B------:R-:W-:Y:S01]  /*2c20*/  IMAD.MOV.U32 R13, RZ, RZ, R7 ;  /* 0x000000ffff0d7224 */ /* 0x000fe200078e0007 */
[----:B------:R-:W-:-:S04]  /*2c30*/  IADD3 R14, P0, PT, R27, R6, RZ ;  /* 0x000000061b0e7210 */ /* 0x000fc80007f1e0ff */
[----:B------:R-:W2:Y:S01]  /*2c40*/  LD.E.U8 R23, desc[UR36][R12.64] ;  /* 0x000000240c177980 */ /* 0x000ea2000c101100 */
[----:B------:R-:W-:-:S03]  /*2c50*/  IMAD.X R15, RZ, RZ, R7, P0 ;  /* 0x000000ffff0f7224 */ /* 0x000fc600000e0607 */
[----:B------:R-:W3:Y:S04]  /*2c60*/  LD.E.U8 R25, desc[UR36][R12.64+0x1] ;  /* 0x000001240c197980 */ /* 0x000ee8000c101100 */
[----:B------:R1:W-:Y:S04]  /*2c70*/  ST.E.U8 desc[UR36][R14.64+0x2], RZ ;  /* 0x000002ff0e007985 */ /* 0x0003e8000c101124 */
[----:B0-----:R-:W4:Y:S01]  /*2c80*/  LDG.E.64 R6, desc[UR36][R4.64] ;  /* 0x0000002404067981 */ /* 0x001f22000c1e1b00 */
[----:B------:R-:W-:-:S03]  /*2c90*/  SHF.R.U32.HI R29, RZ, 0x8, R3 ;  /* 0x00000008ff1d7819 */ /* 0x000fc60000011603 */
[----:B----4-:R1:W-:Y:S04]  /*2ca0*/  ST.E.U8 desc[UR36][R6.64+0x1], R3 ;  /* 0x0000010306007985 */ /* 0x0103e8000c101124 */
[----:B------:R-:W4:Y:S04]  /*2cb0*/  LDG.E.64 R8, desc[UR36][R4.64] ;  /* 0x0000002404087981 */ /* 0x000f28000c1e1b00 */
[----:B----4-:R1:W-:Y:S04]  /*2cc0*/  ST.E.U8 desc[UR36][R8.64], R29 ;  /* 0x0000001d08007985 */ /* 0x0103e8000c101124 */
[----:B------:R-:W4:Y:S02]  /*2cd0*/  LDG.E.64 R10, desc[UR36][R4.64] ;  /* 0x00000024040a7981 */ /* 0x000f24000c1e1b00 */
[----:B----4-:R-:W-:-:S05]  /*2ce0*/  IADD3 R20, P0, PT, R27, R10, RZ ;  /* 0x0000000a1b147210 */ /* 0x010fca0007f1e0ff */
[----:B------:R-:W-:-:S05]  /*2cf0*/  IMAD.X R21, RZ, RZ, R11, P0 ;  /* 0x000000ffff157224 */ /* 0x000fca00000e060b */
[----:B---3--:R1:W-:Y:S04]  /*2d00*/  ST.E.U8 desc[UR36][R20.64+0x4], R25 ;  /* 0x0000041914007985 */ /* 0x0083e8000c101124 */
[----:B------:R-:W3:Y:S02]  /*2d10*/  LDG.E.64 R10, desc[UR36][R4.64] ;  /* 0x00000024040a7981 */ /* 0x000ee4000c1e1b00 */
[----:B---3--:R-:W-:-:S05]  /*2d20*/  IADD3 R10, P0, PT, R27, R10, RZ ;  /* 0x0000000a1b0a7210 */ /* 0x008fca0007f1e0ff */
[----:B------:R-:W-:-:S05]  /*2d30*/  IMAD.X R11, RZ, RZ, R11, P0 ;  /* 0x000000ffff0b7224 */ /* 0x000fca00000e060b */
[----:B--2---:R1:W-:Y:S03]  /*2d40*/  ST.E.U8 desc[UR36][R10.64+0x3], R23 ;  /* 0x000003170a007985 */ /* 0x0043e6000c101124 */
.L_x_16:
[----:B------:R-:W-:Y:S05]  /*2d50*/  BSYNC.RECONVERGENT B7 ;  /* 0x0000000000077941 */ /* 0x000fea0003800200 */
.L_x_15:
[----:B------:R-:W-:-:S04]  /*2d60*/  IADD3 R19, PT, PT, R19, 0x1, RZ ;  /* 0x0000000113137810 */ /* 0x000fc80007ffe0ff */
[----:B------:R-:W-:-:S13]  /*2d70*/  ISETP.NE.AND P0, PT, R19, 0x400, PT ;  /* 0x000004001300780c */ /* 0x000fda0003f05270 */
[----:B------:R-:W-:Y:S05]  /*2d80*/  @P0 BRA `(.L_x_40) ;  /* 0xfffffff000180947 */ /* 0x000fea000383ffff */
[----:B------:R-:W-:Y:S05]  /*2d90*/  BSYNC.RECONVERGENT B8 ;  /* 0x0000000000087941 */ /* 0x000fea0003800200 */
.L_x_14:
[----:B-1----:R-:W-:Y:S01]  /*2da0*/  IMAD.MOV.U32 R3, RZ, RZ, 0x78 ;  /* 0x00000078ff037424 */ /* 0x002fe200078e00ff */
[----:B------:R-:W-:Y:S01]  /*2db0*/  BSSY.RECONVERGENT B1, `(.L_x_41) ;  /* 0x00001f9000017945 */ /* 0x000fe20003800200 */
[----:B------:R-:W-:-:S03]  /*2dc0*/  IMAD.MOV.U32 R0, RZ, RZ, RZ ;  /* 0x000000ffff007224 */ /* 0x000fc600078e00ff */
[----:B------:R1:W-:Y:S04]  /*2dd0*/  STL.U8 [R1+0x1025], R3 ;  /* 0x0010250301007387 */ /* 0x0003e80000100000 */
.L_x_67:
[----:B-1----:R-:W-:Y:S01]  /*2de0*/  LOP3.LUT R3, R0, 0x1, RZ, 0xc0, !PT ;  /* 0x0000000100037812 */ /* 0x002fe200078ec0ff */
[----:B------:R-:W-:Y:S03]  /*2df0*/  BSSY.RECONVERGENT B0, `(.L_x_42) ;  /* 0x00001f1000007945 */ /* 0x000fe60003800200 */
[----:B------:R-:W-:-:S13]  /*2e00*/  ISETP.NE.U32.AND P0, PT, R3, 0x1, PT ;  /* 0x000000010300780c */ /* 0x000fda0003f05070 */
[----:B---3--:R-:W-:Y:S05]  /*2e10*/  @P0 BRA `(.L_x_43) ;  /* 0x0000001c00b80947 */ /* 0x008fea0003800000 */
[----:B------:R-:W1:Y:S02]  /*2e20*/  LDC.64 R8, c[0x4][0x8] ;  /* 0x01000200ff087b82 */ /* 0x000e640000000a00 */
[----:B-1----:R-:W2:Y:S01]  /*2e30*/  LDG.E.64 R8, desc[UR36][R8.64] ;  /* 0x0000002408087981 */ /* 0x002ea2000c1e1b00 */
[C---:B0-----:R-:W-:Y:S01]  /*2e40*/  LOP3.LUT R5, R0.reuse, 0xffff, RZ, 0xc0, !PT ;  /* 0x0000ffff00057812 */ /* 0x041fe200078ec0ff */
[----:B------:R-:W-:Y:S01]  /*2e50*/  BSSY.RECONVERGENT B2, `(.L_x_44) ;  /* 0x00000cf000027945 */ /* 0x000fe20003800200 */
[----:B------:R-:W-:-:S03]  /*2e60*/  ISETP.GE.U32.AND P1, PT, R0, 0x3e8, PT ;  /* 0x000003e80000780c */ /* 0x000fc60003f26070 */
[----:B------:R-:W-:Y:S01]  /*2e70*/  BSSY.RELIABLE B3, `(.L_x_45) ;  /* 0x0000042000037945 */ /* 0x000fe20003800100 */
        /* <DEDUP_REMOVED lines=24> */
[----:B------:R-:W-:Y:S02]  /*3000*/  IADD3 R3, PT, PT, R0, 0x30, R7 ;  /* 0x0000003000037810 */ /* 0x000fe40007ffe007 */
[----:B------:R-:W-:-:S02]  /*3010*/  LOP3.LUT R4, R4, 0x30, RZ, 0xfc, !PT ;  /* 0x0000003004047812 */ /* 0x000fc400078efcff */
[----:B------:R-:W-:Y:S02]  /*3020*/  PRMT R5, R5, 0x7604, R6 ;  /* 0x0000760405057816 */ /* 0x000fe40000000006 */
[----:B------:R-:W-:-:S04]  /*3030*/  PRMT R3, R3, 0x7604, R4 ;  /* 0x0000760403037816 */ /* 0x000fc80000000004 */
[----:B------:R-:W-:Y:S01]  /*3040*/  PRMT R5, R5, 0x5410, R3 ;  /* 0x0000541005057816 */ /* 0x000fe20000000003 */
[----:B------:R-:W-:-:S04]  /*3050*/  HFMA2 R3, -RZ, RZ, 0, 0 ;  /* 0x00000000ff037431 */ /* 0x000fc800000001ff */
[----:B------:R0:W-:Y:S01]  /*3060*/  STL [R1+0x1020], R5 ;  /* 0x0010200501007387 */ /* 0x0001e20000100800 */
[----:B--2---:R-:W-:-:S05]  /*3070*/  IADD3 R4, P0, PT, R8, 0x9, RZ ;  /* 0x0000000908047810 */ /* 0x004fca0007f1e0ff */
[----:B0-----:R-:W-:-:S08]  /*3080*/  IMAD.X R5, RZ, RZ, R9, P0 ;  /* 0x000000ffff057224 */ /* 0x001fd000000e0609 */
.L_x_52:
[----:B------:R-:W-:Y:S01]  /*3090*/  BSSY.RELIABLE B4, `(.L_x_46) ;  /* 0x000001c000047945 */ /* 0x000fe20003800100 */
[----:B------:R-:W-:Y:S02]  /*30a0*/  IMAD.MOV.U32 R6, RZ, RZ, RZ ;  /* 0x000000ffff067224 */ /* 0x000fe400078e00ff */
[----:B------:R-:W-:Y:S02]  /*30b0*/  IMAD.MOV.U32 R15, RZ, RZ, RZ ;  /* 0x000000ffff0f7224 */ /* 0x000fe400078e00ff */
[----:B------:R-:W-:-:S07]  /*30c0*/  IMAD.WIDE.U32 R10, R3, 0x1c, R4 ;  /* 0x0000001c030a7825 */ /* 0x000fce00078e0004 */
.L_x_51:
[----:B------:R-:W-:-:S05]  /*30d0*/  IADD3 R12, P0, PT, R10, R6, RZ ;  /* 0x000000060a0c7210 */ /* 0x000fca0007f1e0ff */
[----:B------:R-:W-:-:S05]  /*30e0*/  IMAD.X R13, R11, 0x1, R15, P0 ;  /* 0x000000010b0d7824 */ /* 0x000fca00000e060f */
[----:B------:R-:W2:Y:S01]  /*30f0*/  LD.E.U8 R12, desc[UR36][R12.64] ;  /* 0x000000240c0c7980 */ /* 0x000ea2000c101100 */
[----:B------:R-:W-:Y:S01]  /*3100*/  BSSY.RELIABLE B5, `(.L_x_47) ;  /* 0x000000d000057945 */ /* 0x000fe20003800100 */
[----:B--2---:R-:W-:-:S13]  /*3110*/  ISETP.NE.AND P0, PT, R12, RZ, PT ;  /* 0x000000ff0c00720c */ /* 0x004fda0003f05270 */
[----:B------:R-:W-:Y:S05]  /*3120*/  @!P0 BRA `(.L_x_48) ;  /* 0x00000000000c8947 */ /* 0x000fea0003800000 */
[----:B------:R-:W-:-:S06]  /*3130*/  IMAD.IADD R7, R1, 0x1, R6 ;  /* 0x0000000101077824 */ /* 0x000fcc00078e0206 */
[----:B------:R-:W5:Y:S01]  /*3140*/  LDL.U8 R7, [R7+0x1020] ;  /* 0x0010200007077983 */ /* 0x000f620000100000 */
[----:B------:R-:W-:Y:S05]  /*3150*/  BRA `(.L_x_49) ;  /* 0x00000000001c7947 */ /* 0x000fea0003800000 */
.L_x_48:
[----:B------:R-:W-:-:S06]  /*3160*/  IMAD.IADD R7, R1, 0x1, R6 ;  /* 0x0000000101077824 */ /* 0x000fcc00078e0206 */
[----:B------:R-:W2:Y:S02]  /*3170*/  LDL.U8 R7, [R7+0x1020] ;  /* 0x0010200007077983 */ /* 0x000ea40000100000 */
[----:B--2---:R-:W-:-:S13]  /*3180*/  ISETP.NE.AND P0, PT, R7, RZ, PT ;  /* 0x000000ff0700720c */ /* 0x004fda0003f05270 */
[----:B------:R-:W-:Y:S05]  /*3190*/  @!P0 BREAK.RELIABLE B5 ;  /* 0x0000000000058942 */ /* 0x000fea0003800100 */
[----:B------:R-:W-:Y:S05]  /*31a0*/  @!P0 BREAK.RELIABLE B4 ;  /* 0x0000000000048942 */ /* 0x000fea0003800100 */
[----:B------:R-:W-:Y:S05]  /*31b0*/  @!P0 BREAK.RELIABLE B3 ;  /* 0x0000000000038942 */ /* 0x000fea0003800100 */
[----:B------:R-:W-:Y:S05]  /*31c0*/  @!P0 BRA `(.L_x_50) ;  /* 0x00000008005c8947 */ /* 0x000fea0003800000 */
.L_x_49:
[----:B------:R-:W-:Y:S05]  /*31d0*/  BSYNC.RELIABLE B5 ;  /* 0x0000000000057941 */ /* 0x000fea0003800100 */
.L_x_47:
[----:B-----5:R-:W-:Y:S02]  /*31e0*/  LOP3.LUT R7, R7, 0xffff, RZ, 0xc0, !PT ;  /* 0x0000ffff07077812 */ /* 0x020fe400078ec0ff */
[C---:B------:R-:W-:Y:S02]  /*31f0*/  ISETP.GE.U32.AND P0, PT, R6.reuse, 0x14, PT ;  /* 0x000000140600780c */ /* 0x040fe40003f06070 */
[----:B------:R-:W-:Y:S02]  /*3200*/  PRMT R7, R7, 0x8880, RZ ;  /* 0x0000888007077816 */ /* 0x000fe400000000ff */
[----:B------:R-:W-:Y:S02]  /*3210*/  IADD3 R6, P1, PT, R6, 0x1, RZ ;  /* 0x0000000106067810 */ /* 0x000fe40007f3e0ff */
[----:B------:R-:W-:-:S03]  /*3220*/  ISETP.EQ.AND P2, PT, R12, R7, PT ;  /* 0x000000070c00720c */ /* 0x000fc60003f42270 */
[----:B------:R-:W-:-:S10]  /*3230*/  IMAD.X R15, RZ, RZ, R15, P1 ;  /* 0x000000ffff0f7224 */ /* 0x000fd400008e060f */
[----:B------:R-:W-:Y:S05]  /*3240*/  @!P0 BRA P2, `(.L_x_51) ;  /* 0xfffffffc00a08947 */ /* 0x000fea000103ffff */
[----:B------:R-:W-:Y:S05]  /*3250*/  BSYNC.RELIABLE B4 ;  /* 0x0000000000047941 */ /* 0x000fea0003800100 */
.L_x_46:
[----:B------:R-:W-:-:S05]  /*3260*/  VIADD R3, R3, 0x1 ;  /* 0x0000000103037836 */ /* 0x000fca0000000000 */
[----:B------:R-:W-:-:S13]  /*3270*/  ISETP.NE.AND P0, PT, R3, 0x400, PT ;  /* 0x000004000300780c */ /* 0x000fda0003f05270 */
[----:B------:R-:W-:Y:S05]  /*3280*/  @P0 BRA `(.L_x_52) ;  /* 0xfffffffc00800947 */ /* 0x000fea000383ffff */
[----:B------:R-:W-:Y:S05]  /*3290*/  BSYNC.RELIABLE B3 ;  /* 0x0000000000037941 */ /* 0x000fea0003800100 */
.L_x_45:
[----:B------:R-:W2:Y:S04]  /*32a0*/  LD.E.U8 R3, desc[UR36][R8.64] ;  /* 0x0000002408037980 */ /* 0x000ea8000c101100 */
[----:B------:R-:W2:Y:S02]  /*32b0*/  LD.E.U8 R4, desc[UR36][R8.64+0x1] ;  /* 0x0000012408047980 */ /* 0x000ea4000c101100 */
[----:B--2---:R-:W-:-:S05]  /*32c0*/  IMAD R4, R3, 0x100, R4 ;  /* 0x0000010003047824 */ /* 0x004fca00078e0204 */
[----:B------:R-:W-:-:S13]  /*32d0*/  ISETP.NE.AND P0, PT, R4, 0x400, PT ;  /* 0x000004000400780c */ /* 0x000fda0003f05270 */
[----:B------:R-:W-:-:S05]  /*32e0*/  @P0 IMAD R11, R4, 0x1c, RZ ;  /* 0x0000001c040b0824 */ /* 0x000fca00078e02ff */
[----:B------:R-:W-:-:S04]  /*32f0*/  @P0 IADD3 R10, P1, PT, R11, R8, RZ ;  /* 0x000000080b0a0210 */ /* 0x000fc80007f3e0ff */
[----:B------:R-:W-:-:S05]  /*3300*/  @P0 IADD3.X R11, PT, PT, RZ, R9, RZ, P1, !PT ;  /* 0x00000009ff0b0210 */ /* 0x000fca0000ffe4ff */
        /* <DEDUP_REMOVED lines=10> */
[----:B------:R-:W-:-:S03]  /*33b0*/  IMAD.MOV.U32 R16, RZ, RZ, 0x1 ;  /* 0x00000001ff107424 */ /* 0x000fc600078e00ff */
        /* <DEDUP_REMOVED lines=22> */
[----:B------:R-:W0:Y:S04]  /*3520*/  LDG.E.64 R8, desc[UR36][R6.64] ;  /* 0x0000002406087981 */ /* 0x000e28000c1e1b00 */
[----:B0-----:R-:W4:Y:S01]  /*3530*/  LD.E.U8 R19, desc[UR36][R8.64+0x8fff] ;  /* 0x008fff2408137980 */ /* 0x001f22000c101100 */
[----:B------:R-:W-:-:S03]  /*3540*/  IADD3 R12, P0, PT, R4, R8, RZ ;  /* 0x00000008040c7210 */ /* 0x000fc60007f1e0ff */
[----:B-1----:R-:W5:Y:S02]  /*3550*/  LD.E.U8 R17, desc[UR36][R8.64+0x8ffe] ;  /* 0x008ffe2408117980 */ /* 0x002f64000c101100 */
[----:B------:R-:W-:-:S05]  /*3560*/  IMAD.X R13, RZ, RZ, R9, P0 ;  /* 0x000000ffff0d7224 */ /* 0x000fca00000e0609 */
[----:B----4-:R0:W-:Y:S04]  /*3570*/  ST.E.U8 desc[UR36][R12.64+0x8], R19 ;  /* 0x000008130c007985 */ /* 0x0101e8000c101124 */
[----:B------:R-:W2:Y:S01]  /*3580*/  LDG.E.64 R10, desc[UR36][R6.64] ;  /* 0x00000024060a7981 */ /* 0x000ea2000c1e1b00 */
[----:B-----5:R-:W-:Y:S01]  /*3590*/  IMAD R5, R17, 0x100, R19 ;  /* 0x0000010011057824 */ /* 0x020fe200078e0213 */
[----:B--2---:R-:W-:-:S04]  /*35a0*/  IADD3 R14, P0, PT, R4, R10, RZ ;  /* 0x0000000a040e7210 */ /* 0x004fc80007f1e0ff */
[----:B------:R-:W-:-:S05]  /*35b0*/  IADD3.X R15, PT, PT, RZ, R11, RZ, P0, !PT ;  /* 0x0000000bff0f7210 */ /* 0x000fca00007fe4ff */
[----:B------:R0:W-:Y:S04]  /*35c0*/  ST.E.U8 desc[UR36][R14.64+0x7], R17 ;  /* 0x000007110e007985 */ /* 0x0001e8000c101124 */
[----:B------:R-:W2:Y:S01]  /*35d0*/  LDG.E.64 R10, desc[UR36][R6.64] ;  /* 0x00000024060a7981 */ /* 0x000ea2000c1e1b00 */
[----:B---3--:R-:W-:-:S05]  /*35e0*/  VIADD R21, R5, 0x1 ;  /* 0x0000000105157836 */ /* 0x008fca0000000000 */
[----:B------:R-:W-:Y:S01]  /*35f0*/  SHF.R.U32.HI R23, RZ, 0x8, R21 ;  /* 0x00000008ff177819 */ /* 0x000fe20000011615 */
        /* <DEDUP_REMOVED lines=84> */
.L_x_50:
[----:B------:R-:W-:Y:S05]  /*3b40*/  BSYNC.RECONVERGENT B2 ;  /* 0x0000000000027941 */ /* 0x000fea0003800200 */
.L_x_44:
[----:B0-----:R-:W0:Y:S02]  /*3b50*/  LDC.64 R4, c[0x4][0x8] ;  /* 0x01000200ff047b82 */ /* 0x001e240000000a00 */
[----:B0-----:R0:W5:Y:S01]  /*3b60*/  LDG.E.64 R6, desc[UR36][R4.64] ;  /* 0x0000002404067981 */ /* 0x001162000c1e1b00 */
[----:B------:R-:W-:Y:S01]  /*3b70*/  ISETP.NE.AND P0, PT, R3, 0xffff, PT ;  /* 0x0000ffff0300780c */ /* 0x000fe20003f05270 */
[----:B------:R-:W-:-:S12]  /*3b80*/  BSSY.RECONVERGENT B2, `(.L_x_53) ;  /* 0x000007c000027945 */ /* 0x000fd80003800200 */
[----:B0-----:R-:W-:Y:S05]  /*3b90*/  @!P0 BRA `(.L_x_54) ;  /* 0x0000000400e88947 */ /* 0x001fea0003800000 */
[----:B------:R-:W-:-:S05]  /*3ba0*/  IMAD R17, R3, 0x1c, RZ ;  /* 0x0000001c03117824 */ /* 0x000fca00078e02ff */
[----:B------:R-:W-:Y:S02]  /*3bb0*/  SHF.R.S32.HI R13, RZ, 0x1f, R17 ;  /* 0x0000001fff0d7819 */ /* 0x000fe40000011411 */
[----:B-----5:R-:W-:-:S05]  /*3bc0*/  IADD3 R8, P0, PT, R6, R17, RZ ;  /* 0x0000001106087210 */ /* 0x020fca0007f1e0ff */
[----:B------:R-:W-:-:S05]  /*3bd0*/  IMAD.X R9, R7, 0x1, R13, P0 ;  /* 0x0000000107097824 */ /* 0x000fca00000e060d */
        /* <DEDUP_REMOVED lines=13> */
[----:B------:R-:W2:Y:S02]  /*3cb0*/  LDG.E.64 R8, desc[UR36][R4.64] ;  /* 0x0000002404087981 */ /* 0x000ea4000c1e1b00 */
[----:B--2---:R-:W-:-:S05]  /*3cc0*/  IADD3 R16, P0, PT, R17, R8, RZ ;  /* 0x0000000811107210 */ /* 0x004fca0007f1e0ff */
[----:B------:R-:W-:-:S05]  /*3cd0*/  IMAD.X R17, R9, 0x1, R13, P0 ;  /* 0x0000000109117824 */ /* 0x000fca00000e060d */
[----:B---3--:R0:W-:Y:S04]  /*3ce0*/  ST.E.U8 desc[UR36][R16.64+0x7], R19 ;  /* 0x0000071310007985 */ /* 0x0081e8000c101124 */
[----:B------:R-:W2:Y:S01]  /*3cf0*/  LDG.E.64 R12, desc[UR36][R4.64] ;  /* 0x00000024040c7981 */ /* 0x000ea2000c1e1b00 */
[----:B------:R-:W-:-:S05]  /*3d00*/  IMAD R8, R19, 0x100, R20 ;  /* 0x0000010013087824 */ /* 0x000fca00078e0214 */
[----:B------:R-:W-:-:S04]  /*3d10*/  IADD3 R9, PT, PT, R8, 0x1, RZ ;  /* 0x0000000108097810 */ /* 0x000fc80007ffe0ff */
[----:B------:R-:W-:Y:S01]  /*3d20*/  SHF.R.U32.HI R11, RZ, 0x8, R9 ;  /* 0x00000008ff0b7819 */ /* 0x000fe20000011609 */
[----:B------:R-:W-:Y:S01]  /*3d30*/  IMAD.SHL.U32 R3, R3, 0x400, RZ ;  /* 0x0000040003037824 */ /* 0x000fe200078e00ff */
[----:B------:R-:W-:Y:S01]  /*3d40*/  BSSY.RECONVERGENT B3, `(.L_x_55) ;  /* 0x000005e000037945 */ /* 0x000fe20003800200 */
[----:B------:R-:W-:-:S03]  /*3d50*/  IMAD.MOV.U32 R10, RZ, RZ, RZ ;  /* 0x000000ffff0a7224 */ /* 0x000fc600078e00ff */
[----:B------:R-:W-:Y:S01]  /*3d60*/  SHF.R.S32.HI R8, RZ, 0x1f, R3 ;  /* 0x0000001fff087819 */ /* 0x000fe20000011403 */
[----:B--2---:R0:W-:Y:S04]  /*3d70*/  ST.E.U8 desc[UR36][R12.64+0x8fff], R9 ;  /* 0x008fff090c007985 */ /* 0x0041e8000c101124 */
[----:B------:R0:W-:Y:S02]  /*3d80*/  ST.E.U8 desc[UR36][R12.64+0x8ffe], R11 ;  /* 0x008ffe0b0c007985 */ /* 0x0001e4000c101124 */
.L_x_56:
[----:B------:R-:W1:Y:S01]  /*3d90*/  LDCU.64 UR4, c[0x0][0x380] ;  /* 0x00007000ff0477ac */ /* 0x000e620008000a00 */
[----:B0-----:R-:W2:Y:S01]  /*3da0*/  LDG.E.64 R12, desc[UR36][R4.64] ;  /* 0x00000024040c7981 */ /* 0x001ea2000c1e1b00 */
[----:B------:R-:W-:Y:S02]  /*3db0*/  SHF.R.S32.HI R11, RZ, 0x1f, R10 ;  /* 0x0000001fff0b7819 */ /* 0x000fe4000001140a */
[----:B-1----:R-:W-:-:S04]  /*3dc0*/  IADD3 R6, P0, PT, R10, UR4, RZ ;  /* 0x000000040a067c10 */ /* 0x002fc8000ff1e0ff */
[----:B------:R-:W-:-:S05]  /*3dd0*/  IADD3.X R7, PT, PT, R11, UR5, RZ, P0, !PT ;  /* 0x000000050b077c10 */ /* 0x000fca00087fe4ff */
[----:B------:R-:W3:Y:S01]  /*3de0*/  LDG.E.U8 R19, desc[UR36][R6.64] ;  /* 0x0000002406137981 */ /* 0x000ee2000c1e1100 */
[----:B------:R-:W-:-:S05]  /*3df0*/  IADD3 R9, P0, PT, R3, R10, RZ ;  /* 0x0000000a03097210 */ /* 0x000fca0007f1e0ff */
[----:B------:R-:W-:Y:S01]  /*3e00*/  IMAD.X R11, R8, 0x1, R11, P0 ;  /* 0x00000001080b7824 */ /* 0x000fe200000e060b */
[----:B--2---:R-:W-:-:S05]  /*3e10*/  IADD3 R14, P0, PT, R12, R9, RZ ;  /* 0x000000090c0e7210 */ /* 0x004fca0007f1e0ff */
[----:B------:R-:W-:-:S05]  /*3e20*/  IMAD.X R15, R13, 0x1, R11, P0 ;  /* 0x000000010d0f7824 */ /* 0x000fca00000e060b */
[----:B---3--:R0:W-:Y:S04]  /*3e30*/  ST.E.U8 desc[UR36][R14.64+0x9000], R19 ;  /* 0x009000130e007985 */ /* 0x0081e8000c101124 */
[----:B------:R-:W2:Y:S04]  /*3e40*/  LDG.E.64 R12, desc[UR36][R4.64] ;  /* 0x00000024040c7981 */ /* 0x000ea8000c1e1b00 */
[----:B------:R-:W3:Y:S01]  /*3e50*/  LDG.E.U8 R23, desc[UR36][R6.64+0x1] ;  /* 0x0000012406177981 */ /* 0x000ee2000c1e1100 */
        /* <DEDUP_REMOVED lines=70> */
[----:B------:R-:W-:Y:S02]  /*42c0*/  IADD3 R10, PT, PT, R10, 0x10, RZ ;  /* 0x000000100a0a7810 */ /* 0x000fe40007ffe0ff */
[----:B--2---:R-:W-:-:S05]  /*42d0*/  IADD3 R12, P0, PT, R12, R9, RZ ;  /* 0x000000090c0c7210 */ /* 0x004fca0007f1e0ff */
[----:B------:R-:W-:-:S05]  /*42e0*/  IMAD.X R13, R13, 0x1, R11, P0 ;  /* 0x000000010d0d7824 */ /* 0x000fca00000e060b */
[----:B---3--:R1:W-:Y:S01]  /*42f0*/  ST.E.U8 desc[UR36][R12.64+0x900f], R15 ;  /* 0x00900f0f0c007985 */ /* 0x0083e2000c101124 */
[----:B------:R-:W-:-:S13]  /*4300*/  ISETP.NE.AND P0, PT, R10, 0x400, PT ;  /* 0x000004000a00780c */ /* 0x000fda0003f05270 */
[----:B-1----:R-:W-:Y:S05]  /*4310*/  @P0 BRA `(.L_x_56) ;  /* 0xfffffff8009c0947 */ /* 0x002fea000383ffff */
[----:B------:R-:W-:Y:S05]  /*4320*/  BSYNC.RECONVERGENT B3 ;  /* 0x0000000000037941 */ /* 0x000fea0003800200 */
.L_x_55:
[----:B------:R0:W5:Y:S02]  /*4330*/  LDG.E.64 R6, desc[UR36][R4.64] ;  /* 0x0000002404067981 */ /* 0x000164000c1e1b00 */
.L_x_54:
[----:B------:R-:W-:Y:S05]  /*4340*/  BSYNC.RECONVERGENT B2 ;  /* 0x0000000000027941 */ /* 0x000fea0003800200 */
.L_x_53:
[----:B0-----:R-:W-:Y:S01]  /*4350*/  IMAD.MOV.U32 R4, RZ, RZ, 0x74 ;  /* 0x00000074ff047424 */ /* 0x001fe200078e00ff */
[----:B------:R-:W-:Y:S01]  /*4360*/  BSSY.RECONVERGENT B2, `(.L_x_57) ;  /* 0x0000097000027945 */ /* 0x000fe20003800200 */
[----:B------:R-:W-:-:S03]  /*4370*/  IMAD.MOV.U32 R3, RZ, RZ, RZ ;  /* 0x000000ffff037224 */ /* 0x000fc600078e00ff */
[----:B------:R0:W-:Y:S04]  /*4380*/  STL.U8 [R1+0x1025], R4 ;  /* 0x0010250401007387 */ /* 0x0001e80000100000 */
.L_x_65:
[----:B------:R-:W-:Y:S01]  /*4390*/  BSSY.RELIABLE B3, `(.L_x_58) ;  /* 0x000001e000037945 */ /* 0x000fe20003800100 */
[----:B------:R-:W-:Y:S02]  /*43a0*/  IMAD R9, R3, 0x1c, RZ ;  /* 0x0000001c03097824 */ /* 0x000fe400078e02ff */
[----:B0-----:R-:W-:-:S07]  /*43b0*/  IMAD.MOV.U32 R4, RZ, RZ, RZ ;  /* 0x000000ffff047224 */ /* 0x001fce00078e00ff */
.L_x_63:
[----:B------:R-:W-:-:S05]  /*43c0*/  IMAD.IADD R11, R9, 0x1, R4 ;  /* 0x00000001090b7824 */ /* 0x000fca00078e0204 */
        /* <DEDUP_REMOVED lines=9> */
.L_x_60:
[----:B------:R-:W-:-:S06]  /*4460*/  IMAD.IADD R5, R1, 0x1, R4 ;  /* 0x0000000101057824 */ /* 0x000fcc00078e0204 */
[----:B------:R-:W2:Y:S02]  /*4470*/  LDL.U8 R5, [R5+0x1020] ;  /* 0x0010200005057983 */ /* 0x000ea40000100000 */
[----:B--2---:R-:W-:-:S13]  /*4480*/  ISETP.NE.AND P0, PT, R5, RZ, PT ;  /* 0x000000ff0500720c */ /* 0x004fda0003f05270 */
[----:B------:R-:W-:Y:S05]  /*4490*/  @!P0 BREAK.RELIABLE B4 ;  /* 0x0000000000048942 */ /* 0x000fea0003800100 */
[----:B------:R-:W-:Y:S05]  /*44a0*/  @!P0 BREAK.RELIABLE B3 ;  /* 0x0000000000038942 */ /* 0x000fea0003800100 */
[----:B------:R-:W-:Y:S05]  /*44b0*/  @!P0 BRA `(.L_x_62) ;  /* 0x0000000000348947 */ /* 0x000fea0003800000 */
.L_x_61:
[----:B------:R-:W-:Y:S05]  /*44c0*/  BSYNC.RELIABLE B4 ;  /* 0x0000000000047941 */ /* 0x000fea0003800100 */
.L_x_59:
[----:B-----5:R-:W-:Y:S02]  /*44d0*/  LOP3.LUT R5, R5, 0xffff, RZ, 0xc0, !PT ;  /* 0x0000ffff05057812 */ /* 0x020fe400078ec0ff */
[C---:B------:R-:W-:Y:S01]  /*44e0*/  ISETP.GE.U32.AND P0, PT, R4.reuse, 0x14, PT ;  /* 0x000000140400780c */ /* 0x040fe20003f06070 */
[----:B------:R-:W-:Y:S01]  /*44f0*/  VIADD R4, R4, 0x1 ;  /* 0x0000000104047836 */ /* 0x000fe20000000000 */
[----:B------:R-:W-:-:S04]  /*4500*/  PRMT R5, R5, 0x8880, RZ ;  /* 0x0000888005057816 */ /* 0x000fc800000000ff */
[----:B------:R-:W-:-:S13]  /*4510*/  ISETP.EQ.AND P1, PT, R10, R5, PT ;  /* 0x000000050a00720c */ /* 0x000fda0003f22270 */
[----:B------:R-:W-:Y:S05]  /*4520*/  @!P0 BRA P1, `(.L_x_63) ;  /* 0xfffffffc00a48947 */ /* 0x000fea000083ffff */
[----:B------:R-:W-:-:S05]  /*4530*/  VIADD R3, R3, 0x1 ;  /* 0x0000000103037836 */ /* 0x000fca0000000000 */
[----:B------:R-:W-:-:S13]  /*4540*/  ISETP.NE.AND P0, PT, R3, 0x400, PT ;  /* 0x000004000300780c */ /* 0x000fda0003f05270 */
[----:B------:R-:W-:Y:S05]  /*4550*/  @!P0 BREAK.RELIABLE B3 ;  /* 0x0000000000038942 */ /* 0x000fea0003800100 */
[----:B------:R-:W-:Y:S05]  /*4560*/  @!P0 BRA `(.L_x_64) ;  /* 0x0000000400d88947 */ /* 0x000fea0003800000 */
[----:B------:R-:W-:Y:S05]  /*4570*/  BSYNC.RELIABLE B3 ;  /* 0x0000000000037941 */ /* 0x000fea0003800100 */
.L_x_58:
[----:B------:R-:W-:Y:S05]  /*4580*/  BRA `(.L_x_65) ;  /* 0xfffffffc00807947 */ /* 0x000fea000383ffff */
.L_x_62:
[----:B------:R-:W0:Y:S01]  /*4590*/  LDC.64 R4, c[0x4][0x8] ;  /* 0x01000200ff047b82 */ /* 0x000e220000000a00 */
[----:B------:R-:W-:-:S04]  /*45a0*/  IADD3 R10, P0, PT, R9, R6, RZ ;  /* 0x00000006090a7210 */ /* 0x000fc80007f1e0ff */
[----:B------:R-:W-:-:S05]  /*45b0*/  IADD3.X R11, PT, PT, RZ, R7, RZ, P0, !PT ;  /* 0x00000007ff0b7210 */ /* 0x000fca00007fe4ff */
[----:B------:R-:W-:Y:S04]  /*45c0*/  ST.E.U8 desc[UR36][R10.64+0x6], RZ ;  /* 0x000006ff0a007985 */ /* 0x000fe8000c101124 */
[----:B0-----:R-:W2:Y:S02]  /*45d0*/  LDG.E.64 R6, desc[UR36][R4.64] ;  /* 0x0000002404067981 */ /* 0x001ea4000c1e1b00 */
[----:B--2---:R-:W-:Y:S01]  /*45e0*/  IADD3 R12, P0, PT, R9, R6, RZ ;  /* 0x00000006090c7210 */ /* 0x004fe20007f1e0ff */
[----:B------:R-:W-:-:S04]  /*45f0*/  IMAD.MOV.U32 R6, RZ, RZ, 0x4 ;  /* 0x00000004ff067424 */ /* 0x000fc800078e00ff */
        /* <DEDUP_REMOVED lines=13> */
[----:B------:R-:W2:Y:S01]  /*46d0*/  LDG.E.64 R10, desc[UR36][R4.64] ;  /* 0x00000024040a7981 */ /* 0x000ea2000c1e1b00 */
[----:B------:R-:W-:-:S04]  /*46e0*/  IMAD R9, R19, 0x100, R8 ;  /* 0x0000010013097824 */ /* 0x000fc800078e0208 */
[----:B------:R-:W-:-:S05]  /*46f0*/  VIADD R9, R9, 0x1 ;  /* 0x0000000109097836 */ /* 0x000fca0000000000 */
[----:B------:R-:W-:Y:S01]  /*4700*/  SHF.R.U32.HI R13, RZ, 0x8, R9 ;  /* 0x00000008ff0d7819 */ /* 0x000fe20000011609 */
[----:B------:R-:W-:Y:S02]  /*4710*/  IMAD.SHL.U32 R3, R3, 0x400, RZ ;  /* 0x0000040003037824 */ /* 0x000fe400078e00ff */
[----:B0-----:R-:W-:Y:S01]  /*4720*/  IMAD.MOV.U32 R8, RZ, RZ, RZ ;  /* 0x000000ffff087224 */ /* 0x001fe200078e00ff */
[----:B--2---:R1:W-:Y:S04]  /*4730*/  ST.E.U8 desc[UR36][R10.64+0x8fff], R9 ;  /* 0x008fff090a007985 */ /* 0x0043e8000c101124 */
[----:B------:R1:W-:Y:S02]  /*4740*/  ST.E.U8 desc[UR36][R10.64+0x8ffe], R13 ;  /* 0x008ffe0d0a007985 */ /* 0x0003e4000c101124 */
.L_x_66:
[----:B------:R-:W0:Y:S01]  /*4750*/  LDCU.64 UR4, c[0x0][0x380] ;  /* 0x00007000ff0477ac */ /* 0x000e220008000a00 */
[----:B-1-3--:R-:W2:Y:S01]  /*4760*/  LDG.E.64 R12, desc[UR36][R4.64] ;  /* 0x00000024040c7981 */ /* 0x00aea2000c1e1b00 */
[----:B0-----:R-:W-:-:S05]  /*4770*/  IADD3 R6, P0, PT, R8, UR4, RZ ;  /* 0x0000000408067c10 */ /* 0x001fca000ff1e0ff */
[----:B------:R-:W-:-:S05]  /*4780*/  IMAD.X R7, RZ, RZ, UR5, P0 ;  /* 0x00000005ff077e24 */ /* 0x000fca00080e06ff */
[----:B------:R-:W3:Y:S01]  /*4790*/  LDG.E.U8 R11, desc[UR36][R6.64] ;  /* 0x00000024060b7981 */ /* 0x000ee2000c1e1100 */
[----:B------:R-:W-:-:S04]  /*47a0*/  IADD3 R9, P0, PT, R3, R8, RZ ;  /* 0x0000000803097210 */ /* 0x000fc80007f1e0ff */
[----:B------:R-:W-:Y:S02]  /*47b0*/  IADD3.X R10, PT, PT, RZ, RZ, RZ, P0, !PT ;  /* 0x000000ffff0a7210 */ /* 0x000fe400007fe4ff */
        /* <DEDUP_REMOVED lines=68> */
[----:B------:R-:W4:Y:S04]  /*4c00*/  LDG.E.64 R12, desc[UR36][R4.64] ;  /* 0x00000024040c7981 */ /* 0x000f28000c1e1b00 */
[----:B--2---:R-:W2:Y:S01]  /*4c10*/  LDG.E.U8 R23, desc[UR36][R6.64+0xe] ;  /* 0x00000e2406177981 */ /* 0x004ea2000c1e1100 */
[----:B----4-:R-:W-:-:S05]  /*4c20*/  IADD3 R20, P0, PT, R12, R9, RZ ;  /* 0x000000090c147210 */ /* 0x010fca0007f1e0ff */
[----:B------:R-:W-:-:S05]  /*4c30*/  IMAD.X R21, R13, 0x1, R10, P0 ;  /* 0x000000010d157824 */ /* 0x000fca00000e060a */
[----:B--2---:R3:W-:Y:S04]  /*4c40*/  ST.E.U8 desc[UR36][R20.64+0x900e], R23 ;  /* 0x00900e1714007985 */ /* 0x0047e8000c101124 */
[----:B------:R-:W2:Y:S04]  /*4c50*/  LDG.E.64 R12, desc[UR36][R4.64] ;  /* 0x00000024040c7981 */ /* 0x000ea8000c1e1b00 */
[----:B0-----:R-:W4:Y:S01]  /*4c60*/  LDG.E.U8 R11, desc[UR36][R6.64+0xf] ;  /* 0x00000f24060b7981 */ /* 0x001f22000c1e1100 */
[----:B------:R-:W-:Y:S01]  /*4c70*/  VIADD R8, R8, 0x10 ;  /* 0x0000001008087836 */ /* 0x000fe20000000000 */
[----:B--2---:R-:W-:-:S05]  /*4c80*/  IADD3 R12, P0, PT, R12, R9, RZ ;  /* 0x000000090c0c7210 */ /* 0x004fca0007f1e0ff */
[----:B------:R-:W-:Y:S01]  /*4c90*/  IMAD.X R13, R13, 0x1, R10, P0 ;  /* 0x000000010d0d7824 */ /* 0x000fe200000e060a */
[----:B------:R-:W-:-:S04]  /*4ca0*/  ISETP.NE.AND P0, PT, R8, 0x400, PT ;  /* 0x000004000800780c */ /* 0x000fc80003f05270 */
[----:B----4-:R3:W-:Y:S09]  /*4cb0*/  ST.E.U8 desc[UR36][R12.64+0x900f], R11 ;  /* 0x00900f0b0c007985 */ /* 0x0107f2000c101124 */
[----:B------:R-:W-:Y:S05]  /*4cc0*/  @P0 BRA `(.L_x_66) ;  /* 0xfffffff800a00947 */ /* 0x000fea000383ffff */
.L_x_64:
[----:B------:R-:W-:Y:S05]  /*4cd0*/  BSYNC.RECONVERGENT B2 ;  /* 0x0000000000027941 */ /* 0x000fea0003800200 */
.L_x_57:
[----:B------:R-:W-:-:S05]  /*4ce0*/  IMAD.MOV.U32 R3, RZ, RZ, 0x78 ;  /* 0x00000078ff037424 */ /* 0x000fca00078e00ff */
[----:B------:R1:W-:Y:S02]  /*4cf0*/  STL.U8 [R1+0x1025], R3 ;  /* 0x0010250301007387 */ /* 0x0003e40000100000 */
.L_x_43:
[----:B------:R-:W-:Y:S05]  /*4d00*/  BSYNC.RECONVERGENT B0 ;  /* 0x0000000000007941 */ /* 0x000fea0003800200 */
.L_x_42:
[----:B------:R-:W-:-:S05]  /*4d10*/  VIADD R0, R0, 0x1 ;  /* 0x0000000100007836 */ /* 0x000fca0000000000 */
[----:B------:R-:W-:-:S13]  /*4d20*/  ISETP.NE.AND P0, PT, R0, 0x400, PT ;  /* 0x000004000000780c */ /* 0x000fda0003f05270 */
[----:B------:R-:W-:Y:S05]  /*4d30*/  @P0 BRA `(.L_x_67) ;  /* 0xffffffe000280947 */ /* 0x000fea000383ffff */
[----:B------:R-:W-:Y:S05]  /*4d40*/  BSYNC.RECONVERGENT B1 ;  /* 0x0000000000017941 */ /* 0x000fea0003800200 */
.L_x_41:
[----:B------:R-:W-:Y:S01]  /*4d50*/  MOV R0, 0x0 ;  /* 0x0000000000007802 */ /* 0x000fe20000000f00 */
[----:B------:R-:W2:Y:S01]  /*4d60*/  LDCU.64 UR4, c[0x4][0x10] ;  /* 0x01000200ff0477ac */ /* 0x000ea20008000a00 */
[----:B0-----:R-:W-:Y:S02]  /*4d70*/  CS2R R6, SRZ ;  /* 0x0000000000067805 */ /* 0x001fe4000001ff00 */
[----:B------:R0:W4:Y:S01]  /*4d80*/  LDC.64 R8, c[0x4][R0] ;  /* 0x0100000000087b82 */ /* 0x0001220000000a00 */
[----:B--2---:R-:W-:Y:S01]  /*4d90*/  MOV R4, UR4 ;  /* 0x0000000400047c02 */ /* 0x004fe20008000f00 */
[----:B0-----:R-:W-:-:S07]  /*4da0*/  IMAD.U32 R5, RZ, RZ, UR5 ;  /* 0x00000005ff057e24 */ /* 0x001fce000f8e00ff */
[----:B---3--:R-:W-:-:S07]  /*4db0*/  LEPC R20, `(.L_x_68) ;  /* 0x000000001014794e */ /* 0x008fce0000000000 */
[----:B-1--4-:R-:W-:Y:S05]  /*4dc0*/  CALL.ABS.NOINC R8 ;  /* 0x0000000008007343 */ /* 0x012fea0003c00000 */
.L_x_68:
[----:B------:R-:W0:Y:S02]  /*4dd0*/  LDC.64 R6, c[0x4][0x8] ;  /* 0x01000200ff067b82 */ /* 0x000e240000000a00 */
[----:B0-----:R-:W2:Y:S04]  /*4de0*/  LDG.E.64 R6, desc[UR36][R6.64] ;  /* 0x0000002406067981 */ /* 0x001ea8000c1e1b00 */
[----:B--2---:R-:W2:Y:S02]  /*4df0*/  LD.E.U8 R0, desc[UR36][R6.64+0x2] ;  /* 0x0000022406007980 */ /* 0x004ea4000c101100 */
[----:B--2---:R-:W-:-:S13]  /*4e00*/  ISETP.NE.AND P0, PT, R0, RZ, PT ;  /* 0x000000ff0000720c */ /* 0x004fda0003f05270 */
[----:B------:R-:W-:-:S05]  /*4e10*/  @P0 IMAD.MOV.U32 R4, RZ, RZ, 0x2 ;  /* 0x00000002ff040424 */ /* 0x000fca00078e00ff */
[----:B------:R0:W-:Y:S04]  /*4e20*/  @P0 STL [R1+0x20], R4 ;  /* 0x0000200401000387 */ /* 0x0001e80000100800 */
[----:B------:R-:W2:Y:S01]  /*4e30*/  LD.E.U8 R0, desc[UR36][R6.64+0x1e] ;  /* 0x00001e2406007980 */ /* 0x000ea2000c101100 */
[----:B------:R-:W-:Y:S02]  /*4e40*/  IMAD.MOV.U32 R23, RZ, RZ, RZ ;  /* 0x000000ffff177224 */ /* 0x000fe400078e00ff */
[----:B------:R-:W-:Y:S02]  /*4e50*/  VIADD R16, R1, 0x20 ;  /* 0x0000002001107836 */ /* 0x000fe40000000000 */
[----:B------:R-:W-:Y:S01]  /*4e60*/  @P0 IMAD.MOV.U32 R23, RZ, RZ, 0x1 ;  /* 0x00000001ff170424 */ /* 0x000fe200078e00ff */
[----:B--2---:R-:W-:-:S13]  /*4e70*/  ISETP.NE.AND P1, PT, R0, RZ, PT ;  /* 0x000000ff0000720c */ /* 0x004fda0003f25270 */
[----:B------:R-:W-:Y:S02]  /*4e80*/  @P1 IMAD R0, R23, 0x4, R16 ;  /* 0x0000000417001824 */ /* 0x000fe400078e0210 */
[----:B------:R-:W-:-:S05]  /*4e90*/  @P1 IMAD.MOV.U32 R5, RZ, RZ, 0x1e ;  /* 0x0000001eff051424 */ /* 0x000fca00078e00ff */
[----:B------:R1:W-:Y:S04]  /*4ea0*/  @P1 STL [R0], R5 ;  /* 0x0000000500001387 */ /* 0x0003e80000100800 */
[----:B------:R-:W2:Y:S02]  /*4eb0*/  LD.E.U8 R3, desc[UR36][R6.64+0x3a] ;  /* 0x00003a2406037980 */ /* 0x000ea4000c101100 */
[----:B--2---:R-:W-:Y:S01]  /*4ec0*/  ISETP.NE.AND P0, PT, R3, RZ, PT ;  /* 0x000000ff0300720c */ /* 0x004fe20003f05270 */
[----:B------:R-:W-:-:S04]  /*4ed0*/  @P1 VIADD R3, R23, 0x1 ;  /* 0x0000000117031836 */ /* 0x000fc80000000000 */
[----:B------:R-:W-:-:S08]  /*4ee0*/  @P1 IMAD.MOV.U32 R23, RZ, RZ, R3 ;  /* 0x000000ffff171224 */ /* 0x000fd000078e0003 */
[----:B------:R-:W-:Y:S01]  /*4ef0*/  @P0 LEA R9, R23, R16, 0x2 ;  /* 0x0000001017090211 */ /* 0x000fe200078e10ff */
[----:B0-----:R-:W-:-:S05]  /*4f00*/  @P0 IMAD.MOV.U32 R4, RZ, RZ, 0x3a ;  /* 0x0000003aff040424 */ /* 0x001fca00078e00ff */
[----:B------:R0:W-:Y:S04]  /*4f10*/  @P0 STL [R9], R4 ;  /* 0x0000000409000387 */ /* 0x0001e80000100800 */
[----:B------:R-:W2:Y:S02]  /*4f20*/  LD.E.U8 R3, desc[UR36][R6.64+0x56] ;  /* 0x0000562406037980 */ /* 0x000ea4000c101100 */
[----:B--2---:R-:W-:Y:S01]  /*4f30*/  ISETP.NE.AND P1, PT, R3, RZ, PT ;  /* 0x000000ff0300720c */ /* 0x004fe20003f25270 */
[----:B------:R-:W-:-:S04]  /*4f40*/  @P0 VIADD R3, R23, 0x1 ;  /* 0x0000000117030836 */ /* 0x000fc80000000000 */
[----:B------:R-:W-:-:S08]  /*4f50*/  @P0 IMAD.MOV.U32 R23, RZ, RZ, R3 ;  /* 0x000000ffff170224 */ /* 0x000fd000078e0003 */
[----:B------:R-:W-:Y:S02]  /*4f60*/  @P1 IMAD R8, R23, 0x4, R16 ;  /* 0x0000000417081824 */ /* 0x000fe400078e0210 */
[----:B------:R-:W-:-:S05]  /*4f70*/  @P1 IMAD.MOV.U32 R3, RZ, RZ, 0x56 ;  /* 0x00000056ff031424 */ /* 0x000fca00078e00ff */
[----:B------:R2:W-:Y:S04]  /*4f80*/  @P1 STL [R8], R3 ;  /* 0x0000000308001387 */ /* 0x0005e80000100800 */
[----:B-1----:R-:W3:Y:S02]  /*4f90*/  LD.E.U8 R0, desc[UR36][R6.64+0x72] ;  /* 0x0000722406007980 */ /* 0x002ee4000c101100 */
[----:B---3--:R-:W-:Y:S01]  /*4fa0*/  ISETP.NE.AND P0, PT, R0, RZ, PT ;  /* 0x000000ff0000720c */ /* 0x008fe20003f05270 */
[----:B------:R-:W-:-:S04]  /*4fb0*/  @P1 VIADD R0, R23, 0x1 ;  /* 0x0000000117001836 */ /* 0x000fc80000000000 */
[----:B------:R-:W-:-:S08]  /*4fc0*/  @P1 IMAD.MOV.U32 R23, RZ, RZ, R0 ;  /* 0x000000ffff171224 */ /* 0x000fd000078e0000 */
[----:B------:R-:W-:Y:S02]  /*4fd0*/  @P0 IMAD R5, R23, 0x4, R16 ;  /* 0x0000000417050824 */ /* 0x000fe400078e0210 */
[----:B0-----:R-:W-:-:S05]  /*4fe0*/  @P0 IMAD.MOV.U32 R4, RZ, RZ, 0x72 ;  /* 0x00000072ff040424 */ /* 0x001fca00078e00ff */
[----:B------:R0:W-:Y:S04]  /*4ff0*/  @P0 STL [R5], R4 ;  /* 0x0000000405000387 */ /* 0x0001e80000100800 */
[----:B------:R-:W3:Y:S02]  /*5000*/  LD.E.U8 R0, desc[UR36][R6.64+0x8e] ;  /* 0x00008e2406007980 */ /* 0x000ee4000c101100 */
[----:B---3--:R-:W-:Y:S02]  /*5010*/  ISETP.NE.AND P1, PT, R0, RZ, PT ;  /* 0x000000ff0000720c */ /* 0x008fe40003f25270 */
[----:B------:R-:W-:-:S05]  /*5020*/  @P0 IADD3 R0, PT, PT, R23, 0x1, RZ ;  /* 0x0000000117000810 */ /* 0x000fca0007ffe0ff */
[----:B------:R-:W-:-:S06]  /*5030*/  @P0 IMAD.MOV.U32 R23, RZ, RZ, R0 ;  /* 0x000000ffff170224 */ /* 0x000fcc00078e0000 */
[----:B--2---:R-:W-:Y:S02]  /*5040*/  @P1 IMAD R8, R23, 0x4, R16 ;  /* 0x0000000417081824 */ /* 0x004fe400078e0210 */
[----:B------:R-:W-:-:S05]  /*5050*/  @P1 IMAD.MOV.U32 R3, RZ, RZ, 0x8e ;  /* 0x0000008eff031424 */ /* 0x000fca00078e00ff */
[----:B------:R1:W-:Y:S04]  /*5060*/  @P1 STL [R8], R3 ;  /* 0x0000000308001387 */ /* 0x0003e80000100800 */
[----:B------:R-:W2:Y:S02]  /*5070*/  LD.E.U8 R0, desc[UR36][R6.64+0xaa] ;  /* 0x0000aa2406007980 */ /* 0x000ea4000c101100 */
[----:B--2---:R-:W-:Y:S01]  /*5080*/  ISETP.NE.AND P0, PT, R0, RZ, PT ;  /* 0x000000ff0000720c */ /* 0x004fe20003f05270 */
[----:B------:R-:W-:-:S04]  /*5090*/  @P1 VIADD R0, R23, 0x1 ;  /* 0x0000000117001836 */ /* 0x000fc80000000000 */
[----:B------:R-:W-:-:S08]  /*50a0*/  @P1 IMAD.MOV.U32 R23, RZ, RZ, R0 ;  /* 0x000000ffff171224 */ /* 0x000fd000078e0000 */
[----:B0-----:R-:W-:Y:S02]  /*50b0*/  @P0 IMAD R5, R23, 0x4, R16 ;  /* 0x0000000417050824 */ /* 0x001fe400078e0210 */
[----:B------:R-:W-:-:S05]  /*50c0*/  @P0 IMAD.MOV.U32 R4, RZ, RZ, 0xaa ;  /* 0x000000aaff040424 */ /* 0x000fca00078e00ff */
[----:B------:R0:W-:Y:S04]  /*50d0*/  @P0 STL [R5], R4 ;  /* 0x0000000405000387 */ /* 0x0001e80000100800 */
[----:B------:R-:W2:Y:S02]  /*50e0*/  LD.E.U8 R0, desc[UR36][R6.64+0xc6] ;  /* 0x0000c62406007980 */ /* 0x000ea4000c101100 */
[----:B--2---:R-:W-:Y:S01]  /*50f0*/  ISETP.NE.AND P1, PT, R0, RZ, PT ;  /* 0x000000ff0000720c */ /* 0x004fe20003f25270 */
[----:B------:R-:W-:-:S04]  /*5100*/  @P0 VIADD R0, R23, 0x1 ;  /* 0x0000000117000836 */ /* 0x000fc80000000000 */
[----:B------:R-:W-:-:S08]  /*5110*/  @P0 IMAD.MOV.U32 R23, RZ, RZ, R0 ;  /* 0x000000ffff170224 */ /* 0x000fd000078e0000 */
[----:B-1----:R-:W-:Y:S01]  /*5120*/  @P1 LEA R8, R23, R16, 0x2 ;  /* 0x0000001017081211 */ /* 0x002fe200078e10ff */
        /* <DEDUP_REMOVED lines=13> */
[----:B-1----:R-:W-:Y:S02]  /*5200*/  @P1 IMAD R8, R23, 0x4, R16 ;  /* 0x0000000417081824 */ /* 0x002fe400078e0210 */
[----:B------:R-:W-:-:S05]  /*5210*/  @P1 IMAD.MOV.U32 R3, RZ, RZ, 0xfe ;  /* 0x000000feff031424 */ /* 0x000fca00078e00ff */
[----:B------:R1:W-:Y:S04]  /*5220*/  @P1 STL [R8], R3 ;  /* 0x0000000308001387 */ /* 0x0003e80000100800 */
[----:B------:R-:W2:Y:S02]  /*5230*/  LD.E.U8 R0, desc[UR36][R6.64+0x11a] ;  /* 0x00011a2406007980 */ /* 0x000ea4000c101100 */
[----:B--2---:R-:W-:Y:S02]  /*5240*/  ISETP.NE.AND P0, PT, R0, RZ, PT ;  /* 0x000000ff0000720c */ /* 0x004fe40003f05270 */
[----:B------:R-:W-:-:S05]  /*5250*/  @P1 IADD3 R0, PT, PT, R23, 0x1, RZ ;  /* 0x0000000117001810 */ /* 0x000fca0007ffe0ff */
[----:B------:R-:W-:-:S06]  /*5260*/  @P1 IMAD.MOV.U32 R23, RZ, RZ, R0 ;  /* 0x000000ffff171224 */ /* 0x000fcc00078e0000 */
        /* <DEDUP_REMOVED lines=11> */
[----:B--2---:R-:W-:Y:S01]  /*5320*/  ISETP.NE.AND P0, PT, R0, RZ, PT ;  /* 0x000000ff0000720c */ /* 0x004fe20003f05270 */
[----:B------:R-:W-:-:S04]  /*5330*/  @P1 VIADD R0, R23, 0x1 ;  /* 0x0000000117001836 */ /* 0x000fc80000000000 */
[----:B------:R-:W-:-:S08]  /*5340*/  @P1 IMAD.MOV.U32 R23, RZ, RZ, R0 ;  /* 0x000000ffff171224 */ /* 0x000fd000078e0000 */
[----:B0-----:R-:W-:Y:S01]  /*5350*/  @P0 LEA R5, R23, R16, 0x2 ;  /* 0x0000001017050211 */ /* 0x001fe200078e10ff */
        /* <DEDUP_REMOVED lines=16> */
[----:B------:R-:W2:Y:S01]  /*5460*/  LD.E.U8 R0, desc[UR36][R6.64+0x1a6] ;  /* 0x0001a62406007980 */ /* 0x000ea2000c101100 */
[----:B------:R-:W-:Y:S01]  /*5470*/  BSSY.RECONVERGENT B0, `(.L_x_69) ;  /* 0x0000080000007945 */ /* 0x000fe20003800200 */
[----:B--2---:R-:W-:Y:S02]  /*5480*/  ISETP.NE.AND P1, PT, R0, RZ, PT ;  /* 0x000000ff0000720c */ /* 0x004fe40003f25270 */
[----:B------:R-:W-:-:S05]  /*5490*/  @P0 IADD3 R0, PT, PT, R23, 0x1, RZ ;  /* 0x0000000117000810 */ /* 0x000fca0007ffe0ff */
[----:B------:R-:W-:Y:S02]  /*54a0*/  @P0 IMAD.MOV.U32 R23, RZ, RZ, R0 ;  /* 0x000000ffff170224 */ /* 0x000fe400078e0000 */
[----:B------:R-:W-:-:S04]  /*54b0*/  IMAD.MOV.U32 R0, RZ, RZ, 0x10 ;  /* 0x00000010ff007424 */ /* 0x000fc800078e00ff */
[C---:B------:R-:W-:Y:S02]  /*54c0*/  @P1 IMAD R10, R23.reuse, 0x4, R16 ;  /* 0x00000004170a1824 */ /* 0x040fe400078e0210 */
[----:B-1----:R-:W-:Y:S02]  /*54d0*/  @P1 IMAD.MOV.U32 R3, RZ, RZ, 0x1a6 ;  /* 0x000001a6ff031424 */ /* 0x002fe400078e00ff */
[----:B------:R-:W-:-:S03]  /*54e0*/  @P1 VIADD R8, R23, 0x1 ;  /* 0x0000000117081836 */ /* 0x000fc60000000000 */
[----:B------:R0:W-:Y:S01]  /*54f0*/  @P1 STL [R10], R3 ;  /* 0x000000030a001387 */ /* 0x0001e20000100800 */
[----:B------:R-:W-:-:S07]  /*5500*/  @P1 IMAD.MOV.U32 R23, RZ, RZ, R8 ;  /* 0x000000ffff171224 */ /* 0x000fce00078e0008 */
.L_x_70:
[----:B0-2---:R-:W-:-:S05]  /*5510*/  IMAD R3, R0, 0x1c, RZ ;  /* 0x0000001c00037824 */ /* 0x005fca00078e02ff */
[----:B------:R-:W-:-:S05]  /*5520*/  IADD3 R4, P0, PT, R6, R3, RZ ;  /* 0x0000000306047210 */ /* 0x000fca0007f1e0ff */
[----:B------:R-:W-:-:S05]  /*5530*/  IMAD.X R5, RZ, RZ, R7, P0 ;  /* 0x000000ffff057224 */ /* 0x000fca00000e0607 */
[----:B------:R-:W2:Y:S02]  /*5540*/  LD.E.U8 R8, desc[UR36][R4.64+0x2] ;  /* 0x0000022404087980 */ /* 0x000ea4000c101100 */
[----:B--2---:R-:W-:-:S13]  /*5550*/  ISETP.NE.AND P0, PT, R8, RZ, PT ;  /* 0x000000ff0800720c */ /* 0x004fda0003f05270 */
[----:B------:R-:W-:Y:S02]  /*5560*/  @P0 VIADD R9, R3, 0x2 ;  /* 0x0000000203090836 */ /* 0x000fe40000000000 */
[----:B------:R-:W-:-:S05]  /*5570*/  @P0 IMAD R12, R23, 0x4, R16 ;  /* 0x00000004170c0824 */ /* 0x000fca00078e0210 */
[----:B------:R0:W-:Y:S04]  /*5580*/  @P0 STL [R12], R9 ;  /* 0x000000090c000387 */ /* 0x0001e80000100800 */
[----:B------:R-:W2:Y:S02]  /*5590*/  LD.E.U8 R8, desc[UR36][R4.64+0x1e] ;  /* 0x00001e2404087980 */ /* 0x000ea4000c101100 */
[----:B--2---:R-:W-:Y:S02]  /*55a0*/  ISETP.NE.AND P1, PT, R8, RZ, PT ;  /* 0x000000ff0800720c */ /* 0x004fe40003f25270 */
[----:B------:R-:W-:-:S05]  /*55b0*/  @P0 IADD3 R8, PT, PT, R23, 0x1, RZ ;  /* 0x0000000117080810 */ /* 0x000fca0007ffe0ff */
[----:B------:R-:W-:-:S06]  /*55c0*/  @P0 IMAD.MOV.U32 R23, RZ, RZ, R8 ;  /* 0x000000ffff170224 */ /* 0x000fcc00078e0008 */
[----:B------:R-:W-:Y:S02]  /*55d0*/  @P1 VIADD R10, R3, 0x1e ;  /* 0x0000001e030a1836 */ /* 0x000fe40000000000 */
[----:B------:R-:W-:-:S05]  /*55e0*/  @P1 IMAD R11, R23, 0x4, R16 ;  /* 0x00000004170b1824 */ /* 0x000fca00078e0210 */
[----:B------:R1:W-:Y:S04]  /*55f0*/  @P1 STL [R11], R10 ;  /* 0x0000000a0b001387 */ /* 0x0003e80000100800 */
[----:B------:R-:W2:Y:S02]  /*5600*/  LD.E.U8 R8, desc[UR36][R4.64+0x3a] ;  /* 0x00003a2404087980 */ /* 0x000ea4000c101100 */
[----:B--2---:R-:W-:Y:S01]  /*5610*/  ISETP.NE.AND P0, PT, R8, RZ, PT ;  /* 0x000000ff0800720c */ /* 0x004fe20003f05270 */
[----:B------:R-:W-:-:S04]  /*5620*/  @P1 VIADD R8, R23, 0x1 ;  /* 0x0000000117081836 */ /* 0x000fc80000000000 */
[----:B------:R-:W-:-:S08]  /*5630*/  @P1 IMAD.MOV.U32 R23, RZ, RZ, R8 ;  /* 0x000000ffff171224 */ /* 0x000fd000078e0008 */
[----:B0-----:R-:W-:Y:S02]  /*5640*/  @P0 VIADD R9, R3, 0x3a ;  /* 0x0000003a03090836 */ /* 0x001fe40000000000 */
[----:B------:R-:W-:-:S05]  /*5650*/  @P0 IMAD R12, R23, 0x4, R16 ;  /* 0x00000004170c0824 */ /* 0x000fca00078e0210 */
[----:B------:R0:W-:Y:S04]  /*5660*/  @P0 STL [R12], R9 ;  /* 0x000000090c000387 */ /* 0x0001e80000100800 */
[----:B------:R-:W2:Y:S02]  /*5670*/  LD.E.U8 R8, desc[UR36][R4.64+0x56] ;  /* 0x0000562404087980 */ /* 0x000ea4000c101100 */
[----:B--2---:R-:W-:Y:S01]  /*5680*/  ISETP.NE.AND P1, PT, R8, RZ, PT ;  /* 0x000000ff0800720c */ /* 0x004fe20003f25270 */
[----:B------:R-:W-:-:S04]  /*5690*/  @P0 VIADD R8, R23, 0x1 ;  /* 0x0000000117080836 */ /* 0x000fc80000000000 */
[----:B------:R-:W-:-:S08]  /*56a0*/  @P0 IMAD.MOV.U32 R23, RZ, RZ, R8 ;  /* 0x000000ffff170224 */ /* 0x000fd000078e0008 */
[----:B-1----:R-:W-:Y:S01]  /*56b0*/  @P1 IADD3 R10, PT, PT, R3, 0x56, RZ ;  /* 0x00000056030a1810 */ /* 0x002fe20007ffe0ff */
        /* <DEDUP_REMOVED lines=13> */
[----:B-1----:R-:W-:Y:S02]  /*5790*/  @P1 VIADD R10, R3, 0x8e ;  /* 0x0000008e030a1836 */ /* 0x002fe40000000000 */
[----:B------:R-:W-:-:S05]  /*57a0*/  @P1 IMAD R11, R23, 0x4, R16 ;  /* 0x00000004170b1824 */ /* 0x000fca00078e0210 */
[----:B------:R1:W-:Y:S04]  /*57b0*/  @P1 STL [R11], R10 ;  /* 0x0000000a0b001387 */ /* 0x0003e80000100800 */
[----:B------:R-:W2:Y:S02]  /*57c0*/  LD.E.U8 R8, desc[UR36][R4.64+0xaa] ;  /* 0x0000aa2404087980 */ /* 0x000ea4000c101100 */
[----:B--2---:R-:W-:Y:S02]  /*57d0*/  ISETP.NE.AND P0, PT, R8, RZ, PT ;  /* 0x000000ff0800720c */ /* 0x004fe40003f05270 */
[----:B------:R-:W-:-:S05]  /*57e0*/  @P1 IADD3 R8, PT, PT, R23, 0x1, RZ ;  /* 0x0000000117081810 */ /* 0x000fca0007ffe0ff */
[----:B------:R-:W-:-:S06]  /*57f0*/  @P1 IMAD.MOV.U32 R23, RZ, RZ, R8 ;  /* 0x000000ffff171224 */ /* 0x000fcc00078e0008 */
        /* <DEDUP_REMOVED lines=11> */
[----:B--2---:R-:W-:Y:S01]  /*58b0*/  ISETP.NE.AND P0, PT, R8, RZ, PT ;  /* 0x000000ff0800720c */ /* 0x004fe20003f05270 */
[----:B------:R-:W-:-:S04]  /*58c0*/  @P1 VIADD R8, R23, 0x1 ;  /* 0x0000000117081836 */ /* 0x000fc80000000000 */
[----:B------:R-:W-:-:S08]  /*58d0*/  @P1 IMAD.MOV.U32 R23, RZ, RZ, R8 ;  /* 0x000000ffff171224 */ /* 0x000fd000078e0008 */
[----:B0-----:R-:W-:Y:S01]  /*58e0*/  @P0 IADD3 R9, PT, PT, R3, 0xe2, RZ ;  /* 0x000000e203090810 */ /* 0x001fe20007ffe0ff */
        /* <DEDUP_REMOVED lines=17> */
[----:B--2---:R-:W-:Y:S02]  /*5a00*/  ISETP.NE.AND P1, PT, R8, RZ, PT ;  /* 0x000000ff0800720c */ /* 0x004fe40003f25270 */
[----:B------:R-:W-:-:S05]  /*5a10*/  @P0 IADD3 R8, PT, PT, R23, 0x1, RZ ;  /* 0x0000000117080810 */ /* 0x000fca0007ffe0ff */
[----:B------:R-:W-:-:S06]  /*5a20*/  @P0 IMAD.MOV.U32 R23, RZ, RZ, R8 ;  /* 0x000000ffff170224 */ /* 0x000fcc00078e0008 */
        /* <DEDUP_REMOVED lines=24> */
[----:B------:R-:W3:Y:S01]  /*5bb0*/  LD.E.U8 R8, desc[UR36][R4.64+0x1a6] ;  /* 0x0001a62404087980 */ /* 0x000ee2000c101100 */
[----:B------:R-:W-:Y:S02]  /*5bc0*/  IADD3 R0, PT, PT, R0, 0x10, RZ ;  /* 0x0000001000007810 */ /* 0x000fe40007ffe0ff */
[----:B---3--:R-:W-:Y:S01]  /*5bd0*/  ISETP.NE.AND P1, PT, R8, RZ, PT ;  /* 0x000000ff0800720c */ /* 0x008fe20003f25270 */
[----:B------:R-:W-:-:S04]  /*5be0*/  @P0 VIADD R8, R23, 0x1 ;  /* 0x0000000117080836 */ /* 0x000fc80000000000 */
[----:B------:R-:W-:Y:S01]  /*5bf0*/  @P0 IMAD.MOV.U32 R23, RZ, RZ, R8 ;  /* 0x000000ffff170224 */ /* 0x000fe200078e0008 */
[----:B------:R-:W-:-:S07]  /*5c00*/  ISETP.NE.AND P0, PT, R0, 0x400, PT ;  /* 0x000004000000780c */ /* 0x000fce0003f05270 */
[----:B------:R-:W-:Y:S02]  /*5c10*/  @P1 VIADD R3, R3, 0x1a6 ;  /* 0x000001a603031836 */ /* 0x000fe40000000000 */
[C---:B-1----:R-:W-:Y:S02]  /*5c20*/  @P1 IMAD R10, R23.reuse, 0x4, R16 ;  /* 0x00000004170a1824 */ /* 0x042fe400078e0210 */
[----:B------:R-:W-:-:S03]  /*5c30*/  @P1 VIADD R8, R23, 0x1 ;  /* 0x0000000117081836 */ /* 0x000fc60000000000 */
[----:B------:R2:W-:Y:S01]  /*5c40*/  @P1 STL [R10], R3 ;  /* 0x000000030a001387 */ /* 0x0005e20000100800 */
[----:B------:R-:W-:Y:S01]  /*5c50*/  @P1 IMAD.MOV.U32 R23, RZ, RZ, R8 ;  /* 0x000000ffff171224 */ /* 0x000fe200078e0008 */
[----:B------:R-:W-:Y:S06]  /*5c60*/  @P0 BRA `(.L_x_70) ;  /* 0xfffffff800280947 */ /* 0x000fec000383ffff */
[----:B------:R-:W-:Y:S05]  /*5c70*/  BSYNC.RECONVERGENT B0 ;  /* 0x0000000000007941 */ /* 0x000fea0003800200 */
.L_x_69:
[----:B------:R-:W-:Y:S01]  /*5c80*/  ISETP.GE.AND P0, PT, R23, 0x1, PT ;  /* 0x000000011700780c */ /* 0x000fe20003f06270 */
[----:B------:R-:W-:-:S12]  /*5c90*/  BSSY.RECONVERGENT B7, `(.L_x_71) ;  /* 0x00001df000077945 */ /* 0x000fd80003800200 */
[----:B------:R-:W-:Y:S05]  /*5ca0*/  @!P0 BRA `(.L_x_72) ;  /* 0x0000001c00748947 */ /* 0x000fea0003800000 */
[----:B------:R-:W-:Y:S01]  /*5cb0*/  BSSY.RECONVERGENT B1, `(.L_x_73) ;  /* 0x0000083000017945 */ /* 0x000fe20003800200 */
[----:B------:R-:W-:-:S07]  /*5cc0*/  IMAD.MOV.U32 R0, RZ, RZ, RZ ;  /* 0x000000ffff007224 */ /* 0x000fce00078e00ff */
.L_x_91:
[----:B------:R-:W-:Y:S01]  /*5cd0*/  VIADD R4, R0, 0x1 ;  /* 0x0000000100047836 */ /* 0x000fe20000000000 */
[----:B------:R-:W-:Y:S01]  /*5ce0*/  BSSY.RECONVERGENT B0, `(.L_x_74) ;  /* 0x000007e000007945 */ /* 0x000fe20003800200 */
[----:B--2---:R-:W-:Y:S02]  /*5cf0*/  IMAD.MOV.U32 R10, RZ, RZ, R0 ;  /* 0x000000ffff0a7224 */ /* 0x004fe400078e0000 */
[----:B------:R-:W-:Y:S01]  /*5d00*/  IMAD.MOV.U32 R0, RZ, RZ, R4 ;  /* 0x000000ffff007224 */ /* 0x000fe200078e0004 */
[CC--:B------:R-:W-:Y:S02]  /*5d10*/  ISETP.GE.AND P1, PT, R4.reuse, R23.reuse, PT ;  /* 0x000000170400720c */ /* 0x0c0fe40003f26270 */
[----:B------:R-:W-:-:S11]  /*5d20*/  ISETP.NE.AND P0, PT, R4, R23, PT ;  /* 0x000000170400720c */ /* 0x000fd60003f05270 */
[----:B0-----:R-:W-:Y:S05]  /*5d30*/  @P1 BRA `(.L_x_75) ;  /* 0x0000000400e01947 */ /* 0x001fea0003800000 */
[----:B------:R-:W-:Y:S01]  /*5d40*/  IMAD.IADD R3, R10, 0x1, -R23 ;  /* 0x000000010a037824 */ /* 0x000fe200078e0a17 */
[----:B------:R-:W-:Y:S01]  /*5d50*/  BSSY.RECONVERGENT B2, `(.L_x_76) ;  /* 0x0000027000027945 */ /* 0x000fe20003800200 */
[----:B------:R-:W-:-:S03]  /*5d60*/  IMAD.MOV.U32 R4, RZ, RZ, R0 ;  /* 0x000000ffff047224 */ /* 0x000fc600078e0000 */
[----:B------:R-:W-:-:S04]  /*5d70*/  LOP3.LUT R3, R3, 0x1, RZ, 0xc0, !PT ;  /* 0x0000000103037812 */ /* 0x000fc800078ec0ff */
[----:B------:R-:W-:Y:S01]  /*5d80*/  ISETP.NE.U32.AND P1, PT, R3, 0x1, PT ;  /* 0x000000010300780c */ /* 0x000fe20003f25070 */
[----:B------:R-:W-:-:S12]  /*5d90*/  IMAD R3, R10, 0x4, R16 ;  /* 0x000000040a037824 */ /* 0x000fd800078e0210 */
[----:B------:R-:W-:Y:S05]  /*5da0*/  @!P1 BRA `(.L_x_77) ;  /* 0x0000000000849947 */ /* 0x000fea0003800000 */
[----:B------:R-:W2:Y:S04]  /*5db0*/  LDL R17, [R3+0x4] ;  /* 0x0000040003117983 */ /* 0x000ea80000100800 */
[----:B------:R-:W3:Y:S01]  /*5dc0*/  LDL R15, [R3] ;  /* 0x00000000030f7983 */ /* 0x000ee20000100800 */
[C---:B--2---:R-:W-:Y:S02]  /*5dd0*/  IADD3 R4, P2, PT, R6.reuse, R17, RZ ;  /* 0x0000001106047210 */ /* 0x044fe40007f5e0ff */
[----:B---3--:R-:W-:Y:S02]  /*5de0*/  IADD3 R8, P1, PT, R6, R15, RZ ;  /* 0x0000000f06087210 */ /* 0x008fe40007f3e0ff */
[-C--:B------:R-:W-:Y:S02]  /*5df0*/  LEA.HI.X.SX32 R5, R17, R7.reuse, 0x1, P2 ;  /* 0x0000000711057211 */ /* 0x080fe400010f0eff */
[----:B------:R-:W-:-:S03]  /*5e00*/  LEA.HI.X.SX32 R9, R15, R7, 0x1, P1 ;  /* 0x000000070f097211 */ /* 0x000fc600008f0eff */
[----:B------:R-:W2:Y:S04]  /*5e10*/  LD.E.U8 R13, desc[UR36][R4.64+0x3] ;  /* 0x00000324040d7980 */ /* 0x000ea8000c101100 */
[----:B------:R-:W2:Y:S04]  /*5e20*/  LD.E.U8 R14, desc[UR36][R4.64+0x4] ;  /* 0x00000424040e7980 */ /* 0x000ea8000c101100 */
[----:B------:R-:W3:Y:S04]  /*5e30*/  LD.E.U8 R11, desc[UR36][R8.64+0x3] ;  /* 0x00000324080b7980 */ /* 0x000ee8000c101100 */
[----:B------:R-:W3:Y:S01]  /*5e40*/  LD.E.U8 R12, desc[UR36][R8.64+0x4] ;  /* 0x00000424080c7980 */ /* 0x000ee2000c101100 */
[----:B------:R-:W-:Y:S04]  /*5e50*/  BSSY.RECONVERGENT B3, `(.L_x_78) ;  /* 0x0000015000037945 */ /* 0x000fe80003800200 */
[----:B------:R-:W-:Y:S01]  /*5e60*/  BSSY.RELIABLE B4, `(.L_x_79) ;  /* 0x0000011000047945 */ /* 0x000fe20003800100 */
[----:B--2---:R-:W-:Y:S01]  /*5e70*/  IMAD R14, R13, 0x100, R14 ;  /* 0x000001000d0e7824 */ /* 0x004fe200078e020e */
[----:B---3--:R-:W-:-:S04]  /*5e80*/  LEA R11, R11, R12, 0x8 ;  /* 0x0000000c0b0b7211 */ /* 0x008fc800078e40ff */
[----:B------:R-:W-:-:S13]  /*5e90*/  ISETP.GT.U32.AND P1, PT, R11, R14, PT ;  /* 0x0000000e0b00720c */ /* 0x000fda0003f24070 */
[----:B------:R-:W-:Y:S05]  /*5ea0*/  @P1 BRA `(.L_x_80) ;  /* 0x0000000000301947 */ /* 0x000fea0003800000 */
[----:B------:R-:W-:-:S13]  /*5eb0*/  ISETP.NE.AND P1, PT, R11, R14, PT ;  /* 0x0000000e0b00720c */ /* 0x000fda0003f25270 */
[----:B------:R-:W-:Y:S05]  /*5ec0*/  @P1 BREAK.RELIABLE B4 ;  /* 0x0000000000041942 */ /* 0x000fea0003800100 */
[----:B------:R-:W-:Y:S05]  /*5ed0*/  @P1 BRA `(.L_x_81) ;  /* 0x0000000000301947 */ /* 0x000fea0003800000 */
[----:B------:R-:W2:Y:S04]  /*5ee0*/  LD.E.U8 R11, desc[UR36][R8.64+0x1] ;  /* 0x00000124080b7980 */ /* 0x000ea8000c101100 */
[----:B------:R-:W2:Y:S04]  /*5ef0*/  LD.E.U8 R12, desc[UR36][R8.64+0x2] ;  /* 0x00000224080c7980 */ /* 0x000ea8000c101100 */
[----:B------:R-:W3:Y:S04]  /*5f00*/  LD.E.U8 R13, desc[UR36][R4.64+0x1] ;  /* 0x00000124040d7980 */ /* 0x000ee8000c101100 */
[----:B------:R-:W3:Y:S01]  /*5f10*/  LD.E.U8 R14, desc[UR36][R4.64+0x2] ;  /* 0x00000224040e7980 */ /* 0x000ee2000c101100 */
[----:B--2---:R-:W-:-:S02]  /*5f20*/  IMAD R11, R11, 0x100, R12 ;  /* 0x000001000b0b7824 */ /* 0x004fc400078e020c */
[----:B---3--:R-:W-:-:S05]  /*5f30*/  IMAD R14, R13, 0x100, R14 ;  /* 0x000001000d0e7824 */ /* 0x008fca00078e020e */
[----:B------:R-:W-:-:S13]  /*5f40*/  ISETP.GE.U32.AND P1, PT, R11, R14, PT ;  /* 0x0000000e0b00720c */ /* 0x000fda0003f26070 */
[----:B------:R-:W-:Y:S05]  /*5f50*/  @P1 BREAK.RELIABLE B4 ;  /* 0x0000000000041942 */ /* 0x000fea0003800100 */
[----:B------:R-:W-:Y:S05]  /*5f60*/  @P1 BRA `(.L_x_81) ;  /* 0x00000000000c1947 */ /* 0x000fea0003800000 */
.L_x_80:
[----:B------:R-:W-:Y:S05]  /*5f70*/  BSYNC.RELIABLE B4 ;  /* 0x0000000000047941 */ /* 0x000fea0003800100 */
.L_x_79:
[----:B------:R0:W-:Y:S04]  /*5f80*/  STL [R3], R17 ;  /* 0x0000001103007387 */ /* 0x0001e80000100800 */
[----:B------:R0:W-:Y:S02]  /*5f90*/  STL [R3+0x4], R15 ;  /* 0x0000040f03007387 */ /* 0x0001e40000100800 */
.L_x_81:
[----:B------:R-:W-:Y:S05]  /*5fa0*/  BSYNC.RECONVERGENT B3 ;  /* 0x0000000000037941 */ /* 0x000fea0003800200 */
.L_x_78:
[----:B------:R-:W-:-:S07]  /*5fb0*/  VIADD R4, R10, 0x2 ;  /* 0x000000020a047836 */ /* 0x000fce0000000000 */
.L_x_77:
[----:B------:R-:W-:Y:S05]  /*5fc0*/  BSYNC.RECONVERGENT B2 ;  /* 0x0000000000027941 */ /* 0x000fea0003800200 */
.L_x_76:
[----:B------:R-:W-:-:S05]  /*5fd0*/  VIADD R5, R23, 0xfffffffe ;  /* 0xfffffffe17057836 */ /* 0x000fca0000000000 */
[----:B------:R-:W-:-:S13]  /*5fe0*/  ISETP.NE.AND P1, PT, R5, R10, PT ;  /* 0x0000000a0500720c */ /* 0x000fda0003f25270 */
[----:B------:R-:W-:Y:S05]  /*5ff0*/  @!P1 BRA `(.L_x_75) ;  /* 0x0000000400309947 */ /* 0x000fea0003800000 */
[C---:B------:R-:W-:Y:S02]  /*6000*/  IMAD R11, R4.reuse, 0x4, R16 ;  /* 0x00000004040b7824 */ /* 0x040fe400078e0210 */
[----:B------:R-:W-:Y:S02]  /*6010*/  IMAD.IADD R10, R4, 0x1, -R23 ;  /* 0x00000001040a7824 */ /* 0x000fe400078e0a17 */
[----:B------:R-:W-:-:S07]  /*6020*/  VIADD R11, R11, 0x4 ;  /* 0x000000040b0b7836 */ /* 0x000fce0000000000 */
.L_x_90:
[----:B0-----:R-:W2:Y:S04]  /*6030*/  LDL R15, [R11+-0x4] ;  /* 0xfffffc000b0f7983 */ /* 0x001ea80000100800 */
        /* <DEDUP_REMOVED lines=9> */
[----:B------:R-:W-:Y:S01]  /*60d0*/  VIADD R10, R10, 0x2 ;  /* 0x000000020a0a7836 */ /* 0x000fe20000000000 */
[----:B------:R-:W-:Y:S04]  /*60e0*/  BSSY.RECONVERGENT B2, `(.L_x_82) ;  /* 0x000001c000027945 */ /* 0x000fe80003800200 */
[----:B------:R-:W-:Y:S01]  /*60f0*/  BSSY.RELIABLE B3, `(.L_x_83) ;  /* 0x0000013000037945 */ /* 0x000fe20003800100 */
[----:B------:R-:W-:Y:S01]  /*6100*/  ISETP.NE.AND P1, PT, R10, RZ, PT ;  /* 0x000000ff0a00720c */ /* 0x000fe20003f25270 */
[----:B--2---:R-:W-:Y:S01]  /*6110*/  IMAD R19, R14, 0x100, R19 ;  /* 0x000001000e137824 */ /* 0x004fe200078e0213 */
[----:B---3--:R-:W-:-:S04]  /*6120*/  LEA R14, R12, R17, 0x8 ;  /* 0x000000110c0e7211 */ /* 0x008fc800078e40ff */
[----:B------:R-:W-:-:S13]  /*6130*/  ISETP.GT.U32.AND P2, PT, R14, R19, PT ;  /* 0x000000130e00720c */ /* 0x000fda0003f44070 */
[----:B------:R-:W-:Y:S05]  /*6140*/  @P2 BRA `(.L_x_84) ;  /* 0x0000000000342947 */ /* 0x000fea0003800000 */
[----:B------:R-:W-:Y:S02]  /*6150*/  ISETP.NE.AND P2, PT, R14, R19, PT ;  /* 0x000000130e00720c */ /* 0x000fe40003f45270 */
[----:B------:R-:W-:-:S11]  /*6160*/  PRMT R14, R17, 0x7610, R14 ;  /* 0x00007610110e7816 */ /* 0x000fd6000000000e */
        /* <DEDUP_REMOVED lines=11> */
.L_x_84:
[----:B------:R-:W-:Y:S05]  /*6220*/  BSYNC.RELIABLE B3 ;  /* 0x0000000000037941 */ /* 0x000fea0003800100 */
.L_x_83:
[----:B------:R-:W-:Y:S04]  /*6230*/  STL [R3], R15 ;  /* 0x0000000f03007387 */ /* 0x000fe80000100800 */
[----:B------:R0:W-:Y:S04]  /*6240*/  STL [R11+-0x4], R13 ;  /* 0xfffffc0d0b007387 */ /* 0x0001e80000100800 */
[----:B0-----:R-:W2:Y:S02]  /*6250*/  LDL R13, [R3] ;  /* 0x00000000030d7983 */ /* 0x001ea40000100800 */
[----:B--2---:R-:W-:-:S04]  /*6260*/  IADD3 R4, P2, PT, R6, R13, RZ ;  /* 0x0000000d06047210 */ /* 0x004fc80007f5e0ff */
[----:B------:R-:W-:-:S05]  /*6270*/  LEA.HI.X.SX32 R5, R13, R7, 0x1, P2 ;  /* 0x000000070d057211 */ /* 0x000fca00010f0eff */
[----:B------:R0:W5:Y:S04]  /*6280*/  LD.E.U8 R12, desc[UR36][R4.64+0x3] ;  /* 0x00000324040c7980 */ /* 0x000168000c101100 */
[----:B------:R0:W5:Y:S02]  /*6290*/  LD.E.U8 R14, desc[UR36][R4.64+0x4] ;  /* 0x00000424040e7980 */ /* 0x000164000c101100 */
.L_x_85:
[----:B------:R-:W-:Y:S05]  /*62a0*/  BSYNC.RECONVERGENT B2 ;  /* 0x0000000000027941 */ /* 0x000fea0003800200 */
.L_x_82:
[----:B------:R-:W0:Y:S02]  /*62b0*/  LDL R15, [R11] ;  /* 0x000000000b0f7983 */ /* 0x000e240000100800 */
[----:B0-----:R-:W-:-:S04]  /*62c0*/  IADD3 R4, P2, PT, R6, R15, RZ ;  /* 0x0000000f06047210 */ /* 0x001fc80007f5e0ff */
[----:B------:R-:W-:-:S05]  /*62d0*/  LEA.HI.X.SX32 R5, R15, R7, 0x1, P2 ;  /* 0x000000070f057211 */ /* 0x000fca00010f0eff */
[----:B------:R-:W2:Y:S04]  /*62e0*/  LD.E.U8 R8, desc[UR36][R4.64+0x3] ;  /* 0x0000032404087980 */ /* 0x000ea8000c101100 */
[----:B------:R-:W2:Y:S01]  /*62f0*/  LD.E.U8 R9, desc[UR36][R4.64+0x4] ;  /* 0x0000042404097980 */ /* 0x000ea2000c101100 */
[----:B-----5:R-:W-:Y:S01]  /*6300*/  LOP3.LUT R17, R12, 0xffff, RZ, 0xc0, !PT ;  /* 0x0000ffff0c117812 */ /* 0x020fe200078ec0ff */
[----:B------:R-:W-:Y:S01]  /*6310*/  BSSY.RECONVERGENT B2, `(.L_x_86) ;  /* 0x0000018000027945 */ /* 0x000fe20003800200 */
[----:B------:R-:W-:-:S03]  /*6320*/  LOP3.LUT R14, R14, 0xff, RZ, 0xc0, !PT ;  /* 0x000000ff0e0e7812 */ /* 0x000fc600078ec0ff */
[----:B------:R-:W-:Y:S02]  /*6330*/  BSSY.RELIABLE B3, `(.L_x_87) ;  /* 0x0000013000037945 */ /* 0x000fe40003800100 */
[----:B------:R-:W-:Y:S02]  /*6340*/  IMAD R14, R17, 0x100, R14 ;  /* 0x00000100110e7824 */ /* 0x000fe400078e020e */
[----:B--2---:R-:W-:-:S05]  /*6350*/  IMAD R9, R8, 0x100, R9 ;  /* 0x0000010008097824 */ /* 0x004fca00078e0209 */
[----:B------:R-:W-:-:S13]  /*6360*/  ISETP.GT.U32.AND P2, PT, R14, R9, PT ;  /* 0x000000090e00720c */ /* 0x000fda0003f44070 */
[----:B------:R-:W-:Y:S05]  /*6370*/  @P2 BRA `(.L_x_88) ;  /* 0x0000000000382947 */ /* 0x000fea0003800000 */
[----:B------:R-:W-:-:S13]  /*6380*/  ISETP.NE.AND P2, PT, R14, R9, PT ;  /* 0x000000090e00720c */ /* 0x000fda0003f45270 */
[----:B------:R-:W-:Y:S05]  /*6390*/  @P2 BREAK.RELIABLE B3 ;  /* 0x0000000000032942 */ /* 0x000fea0003800100 */
[----:B------:R-:W-:Y:S05]  /*63a0*/  @P2 BRA `(.L_x_89) ;  /* 0x0000000000382947 */ /* 0x000fea0003800000 */
[----:B------:R-:W-:Y:S01]  /*63b0*/  IADD3 R8, P2, PT, R6, R13, RZ ;  /* 0x0000000d06087210 */ /* 0x000fe20007f5e0ff */
[----:B------:R-:W2:Y:S03]  /*63c0*/  LD.E.U8 R14, desc[UR36][R4.64+0x1] ;  /* 0x00000124040e7980 */ /* 0x000ea6000c101100 */
[----:B------:R-:W-:Y:S01]  /*63d0*/  LEA.HI.X.SX32 R9, R13, R7, 0x1, P2 ;  /* 0x000000070d097211 */ /* 0x000fe200010f0eff */
        /* <DEDUP_REMOVED lines=8> */
.L_x_88:
[----:B------:R-:W-:Y:S05]  /*6460*/  BSYNC.RELIABLE B3 ;  /* 0x0000000000037941 */ /* 0x000fea0003800100 */
.L_x_87:
[----:B------:R0:W-:Y:S04]  /*6470*/  STL [R3], R15 ;  /* 0x0000000f03007387 */ /* 0x0001e80000100800 */
[----:B------:R0:W-:Y:S02]  /*6480*/  STL [R11], R13 ;  /* 0x0000000d0b007387 */ /* 0x0001e40000100800 */
.L_x_89:
[----:B------:R-:W-:Y:S05]  /*6490*/  BSYNC.RECONVERGENT B2 ;  /* 0x0000000000027941 */ /* 0x000fea0003800200 */
.L_x_86:
[----:B0-----:R-:W-:Y:S01]  /*64a0*/  VIADD R11, R11, 0x8 ;  /* 0x000000080b0b7836 */ /* 0x001fe20000000000 */
[----:B------:R-:W-:Y:S06]  /*64b0*/  @P1 BRA `(.L_x_90) ;  /* 0xfffffff800dc1947 */ /* 0x000fec000383ffff */
.L_x_75:
[----:B------:R-:W-:Y:S05]  /*64c0*/  BSYNC.RECONVERGENT B0 ;  /* 0x0000000000007941 */ /* 0x000fea0003800200 */
.L_x_74:
[----:B------:R-:W-:Y:S05]  /*64d0*/  @P0 BRA `(.L_x_91) ;  /* 0xfffffff400fc0947 */ /* 0x000fea000383ffff */
[----:B------:R-:W-:Y:S05]  /*64e0*/  BSYNC.RECONVERGENT B1 ;  /* 0x0000000000017941 */ /* 0x000fea0003800200 */
.L_x_73:
[C---:B------:R-:W-:Y:S01]  /*64f0*/  ISETP.GE.U32.AND P0, PT, R23.reuse, 0x8, PT ;  /* 0x000000081700780c */ /* 0x040fe20003f06070 */
[----:B------:R-:W-:Y:S01]  /*6500*/  BSSY.RECONVERGENT B8, `(.L_x_92) ;  /* 0x00000b1000087945 */ /* 0x000fe20003800200 */
[----:B------:R-:W-:Y:S01]  /*6510*/  LOP3.LUT R26, R23, 0x7, RZ, 0xc0, !PT ;  /* 0x00000007171a7812 */ /* 0x000fe200078ec0ff */
[----:B------:R-:W-:-:S10]  /*6520*/  IMAD.MOV.U32 R25, RZ, RZ, RZ ;  /* 0x000000ffff197224 */ /* 0x000fd400078e00ff */
[----:B------:R-:W-:Y:S05]  /*6530*/  @!P0 BRA `(.L_x_93) ;  /* 0x0000000800b48947 */ /* 0x000fea0003800000 */
[----:B------:R-:W-:Y:S01]  /*6540*/  LOP3.LUT R25, R23, 0x7ffffff8, RZ, 0xc0, !PT ;  /* 0x7ffffff817197812 */ /* 0x000fe200078ec0ff */
[----:B------:R-:W-:-:S03]  /*6550*/  VIADD R24, R1, 0x30 ;  /* 0x0000003001187836 */ /* 0x000fc60000000000 */
[----:B------:R-:W-:-:S07]  /*6560*/  IADD3 R22, PT, PT, -R25, RZ, RZ ;  /* 0x000000ff19167210 */ /* 0x000fce0007ffe1ff */
.L_x_102:
[----:B------:R-:W1:Y:S01]  /*6570*/  LDC.64 R6, c[0x4][0x8] ;  /* 0x01000200ff067b82 */ /* 0x000e620000000a00 */
[----:B0-----:R-:W2:Y:S04]  /*6580*/  LDL R3, [R24+-0x10] ;  /* 0xfffff00018037983 */ /* 0x001ea80000100800 */
[----:B-1----:R-:W2:Y:S01]  /*6590*/  LDG.E.64 R4, desc[UR36][R6.64] ;  /* 0x0000002406047981 */ /* 0x002ea2000c1e1b00 */
[----:B------:R-:W0:Y:S01]  /*65a0*/  LDCU UR4, c[0x0][0x2f8] ;  /* 0x00005f00ff0477ac */ /* 0x000e220008000800 */
[----:B------:R-:W-:Y:S02]  /*65b0*/  MOV R8, 0x0 ;  /* 0x0000000000087802 */ /* 0x000fe40000000f00 */
[----:B--2---:R-:W-:-:S04]  /*65c0*/  IADD3 R4, P0, PT, R4, R3, RZ ;  /* 0x0000000304047210 */ /* 0x004fc80007f1e0ff */
[----:B------:R-:W-:-:S05]  /*65d0*/  LEA.HI.X.SX32 R5, R3, R5, 0x1, P0 ;  /* 0x0000000503057211 */ /* 0x000fca00000f0eff */
[----:B------:R-:W2:Y:S04]  /*65e0*/  LD.E.U8 R0, desc[UR36][R4.64+0x3] ;  /* 0x0000032404007980 */ /* 0x000ea8000c101100 */
[----:B------:R1:W2:Y:S01]  /*65f0*/  LD.E.U8 R3, desc[UR36][R4.64+0x4] ;  /* 0x0000042404037980 */ /* 0x0002a2000c101100 */
[----:B------:R-:W-:Y:S01]  /*6600*/  IADD3 R10, P0, PT, R4, 0x7, RZ ;  /* 0x00000007040a7810 */ /* 0x000fe20007f1e0ff */
[----:B0-----:R-:W-:Y:S01]  /*6610*/  VIADD R19, R18, -UR4 ;  /* 0x8000000412137c36 */ /* 0x001fe20008000000 */
[----:B------:R-:W0:Y:S01]  /*6620*/  LDC.64 R8, c[0x4][R8] ;  /* 0x0100000008087b82 */ /* 0x000e220000000a00 */
[----:B------:R-:W1:Y:S01]  /*6630*/  LDCU.64 UR4, c[0x4][0x18] ;  /* 0x01000300ff0477ac */ /* 0x000e620008000a00 */
[----:B------:R-:W-:Y:S02]  /*6640*/  VIADD R22, R22, 0x8 ;  /* 0x0000000816167836 */ /* 0x000fe40000000000 */
[----:B------:R-:W-:-:S02]  /*6650*/  IMAD.X R11, RZ, RZ, R5, P0 ;  /* 0x000000ffff0b7224 */ /* 0x000fc400000e0605 */
[----:B------:R-:W-:Y:S01]  /*6660*/  IMAD.MOV.U32 R6, RZ, RZ, R18 ;  /* 0x000000ffff067224 */ /* 0x000fe200078e0012 */
[----:B------:R-:W-:Y:S01]  /*6670*/  ISETP.NE.AND P0, PT, R22, RZ, PT ;  /* 0x000000ff1600720c */ /* 0x000fe20003f05270 */
[----:B------:R-:W-:Y:S01]  /*6680*/  IMAD.MOV.U32 R7, RZ, RZ, R2 ;  /* 0x000000ffff077224 */ /* 0x000fe200078e0002 */
[----:B------:R-:W-:Y:S01]  /*6690*/  STL.64 [R19], R10 ;  /* 0x0000000a13007387 */ /* 0x000fe20000100a00 */
[----:B-1----:R-:W-:Y:S02]  /*66a0*/  IMAD.U32 R4, RZ, RZ, UR4 ;  /* 0x00000004ff047e24 */ /* 0x002fe4000f8e00ff */
[----:B------:R-:W-:Y:S02]  /*66b0*/  IMAD.U32 R5, RZ, RZ, UR5 ;  /* 0x00000005ff057e24 */ /* 0x000fe4000f8e00ff */
[----:B--2---:R-:W-:-:S05]  /*66c0*/  IMAD R0, R0, 0x100, R3 ;  /* 0x0000010000007824 */ /* 0x004fca00078e0203 */
[----:B------:R1:W-:Y:S02]  /*66d0*/  STL [R19+0x8], R0 ;  /* 0x0000080013007387 */ /* 0x0003e40000100800 */
[----:B01----:R-:W-:-:S07]  /*66e0*/  P2R R0, PR, RZ, 0x1 ;  /* 0x00000001ff007803 */ /* 0x003fce0000000000 */
[----:B------:R-:W-:-:S07]  /*66f0*/  LEPC R20, `(.L_x_94) ;  /* 0x000000001014794e */ /* 0x000fce0000000000 */
[----:B------:R-:W-:Y:S05]  /*6700*/  CALL.ABS.NOINC R8 ;  /* 0x0000000008007343 */ /* 0x000fea0003c00000 */
.L_x_94:
[----:B------:R-:W0:Y:S01]  /*6710*/  LDC.64 R4, c[0x4][0x8] ;  /* 0x01000200ff047b82 */ /* 0x000e220000000a00 */
[----:B------:R-:W2:Y:S01]  /*6720*/  LDL R3, [R24+-0xc] ;  /* 0xfffff40018037983 */ /* 0x000ea20000100800 */
[----:B------:R-:W-:Y:S01]  /*6730*/  MOV R17, 0x0 ;  /* 0x0000000000117802 */ /* 0x000fe20000000f00 */
[----:B------:R-:W1:Y:S02]  /*6740*/  LDCU.64 UR4, c[0x4][0x18] ;  /* 0x01000300ff0477ac */ /* 0x000e640008000a00 */
[----:B0-----:R-:W2:Y:S02]  /*6750*/  LDG.E.64 R4, desc[UR36][R4.64] ;  /* 0x0000002404047981 */ /* 0x001ea4000c1e1b00 */
[----:B--2---:R-:W-:-:S04]  /*6760*/  IADD3 R6, P0, PT, R4, R3, RZ ;  /* 0x0000000304067210 */ /* 0x004fc80007f1e0ff */
[----:B------:R-:W-:-:S05]  /*6770*/  LEA.HI.X.SX32 R7, R3, R5, 0x1, P0 ;  /* 0x0000000503077211 */ /* 0x000fca00000f0eff */
[----:B------:R-:W2:Y:S04]  /*6780*/  LD.E.U8 R0, desc[UR36][R6.64+0x3] ;  /* 0x0000032406007980 */ /* 0x000ea8000c101100 */
[----:B------:R0:W2:Y:S01]  /*6790*/  LD.E.U8 R3, desc[UR36][R6.64+0x4] ;  /* 0x0000042406037980 */ /* 0x0000a2000c101100 */
[----:B------:R-:W-:Y:S01]  /*67a0*/  IADD3 R10, P0, PT, R6, 0x7, RZ ;  /* 0x00000007060a7810 */ /* 0x000fe20007f1e0ff */
[----:B------:R3:W4:Y:S01]  /*67b0*/  LDC.64 R8, c[0x4][R17] ;  /* 0x0100000011087b82 */ /* 0x0007220000000a00 */
[----:B-1----:R-:W-:Y:S02]  /*67c0*/  IMAD.U32 R4, RZ, RZ, UR4 ;  /* 0x00000004ff047e24 */ /* 0x002fe4000f8e00ff */
[----:B------:R-:W-:Y:S02]  /*67d0*/  IMAD.U32 R5, RZ, RZ, UR5 ;  /* 0x00000005ff057e24 */ /* 0x000fe4000f8e00ff */
[----:B------:R-:W-:-:S02]  /*67e0*/  IMAD.X R11, RZ, RZ, R7, P0 ;  /* 0x000000ffff0b7224 */ /* 0x000fc400000e0607 */
[----:B0-----:R-:W-:-:S03]  /*67f0*/  IMAD.MOV.U32 R6, RZ, RZ, R18 ;  /* 0x000000ffff067224 */ /* 0x001fc600078e0012 */
[----:B------:R3:W-:Y:S01]  /*6800*/  STL.64 [R19], R10 ;  /* 0x0000000a13007387 */ /* 0x0007e20000100a00 */
[----:B------:R-:W-:Y:S01]  /*6810*/  IMAD.MOV.U32 R7, RZ, RZ, R2 ;  /* 0x000000ffff077224 */ /* 0x000fe200078e0002 */
[----:B--2---:R-:W-:-:S05]  /*6820*/  LEA R0, R0, R3, 0x8 ;  /* 0x0000000300007211 */ /* 0x004fca00078e40ff */
[----:B----4-:R3:W-:Y:S02]  /*6830*/  STL [R19+0x8], R0 ;  /* 0x0000080013007387 */ /* 0x0107e40000100800 */
[----:B------:R-:W-:-:S07]  /*6840*/  LEPC R20, `(.L_x_95) ;  /* 0x000000001014794e */ /* 0x000fce0000000000 */
[----:B---3--:R-:W-:Y:S05]  /*6850*/  CALL.ABS.NOINC R8 ;  /* 0x0000000008007343 */ /* 0x008fea0003c00000 */
.L_x_95:
[----:B------:R-:W0:Y:S01]  /*6860*/  LDC.64 R4, c[0x4][0x8] ;  /* 0x01000200ff047b82 */ /* 0x000e220000000a00 */
[----:B------:R-:W2:Y:S01]  /*6870*/  LDL R3, [R24+-0x8] ;  /* 0xfffff80018037983 */ /* 0x000ea20000100800 */
[----:B------:R-:W1:Y:S03]  /*6880*/  LDCU.64 UR4, c[0x4][0x18] ;  /* 0x01000300ff0477ac */ /* 0x000e660008000a00 */
[----:B0-----:R-:W2:Y:S02]  /*6890*/  LDG.E.64 R4, desc[UR36][R4.64] ;  /* 0x0000002404047981 */ /* 0x001ea4000c1e1b00 */
[----:B--2---:R-:W-:-:S04]  /*68a0*/  IADD3 R10, P0, PT, R4, R3, RZ ;  /* 0x00000003040a7210 */ /* 0x004fc80007f1e0ff */
[----:B------:R-:W-:-:S05]  /*68b0*/  LEA.HI.X.SX32 R11, R3, R5, 0x1, P0 ;  /* 0x00000005030b7211 */ /* 0x000fca00000f0eff */
[----:B------:R-:W2:Y:S04]  /*68c0*/  LD.E.U8 R0, desc[UR36][R10.64+0x3] ;  /* 0x000003240a007980 */ /* 0x000ea8000c101100 */
[----:B------:R-:W2:Y:S01]  /*68d0*/  LD.E.U8 R3, desc[UR36][R10.64+0x4] ;  /* 0x000004240a037980 */ /* 0x000ea2000c101100 */
[----:B------:R-:W-:Y:S01]  /*68e0*/  IADD3 R12, P0, PT, R10, 0x7, RZ ;  /* 0x000000070a0c7810 */ /* 0x000fe20007f1e0ff */
[----:B------:R0:W3:Y:S01]  /*68f0*/  LDC.64 R8, c[0x4][R17] ;  /* 0x0100000011087b82 */ /* 0x0000e20000000a00 */
[----:B-1----:R-:W-:Y:S01]  /*6900*/  IMAD.U32 R4, RZ, RZ, UR4 ;  /* 0x00000004ff047e24 */ /* 0x002fe2000f8e00ff */
[----:B------:R-:W-:Y:S01]  /*6910*/  MOV R7, R2 ;  /* 0x0000000200077202 */ /* 0x000fe20000000f00 */
[----:B------:R-:W-:Y:S02]  /*6920*/  IMAD.U32 R5, RZ, RZ, UR5 ;  /* 0x00000005ff057e24 */ /* 0x000fe4000f8e00ff */
[----:B------:R-:W-:-:S02]  /*6930*/  IMAD.X R13, RZ, RZ, R11, P0 ;  /* 0x000000ffff0d7224 */ /* 0x000fc400000e060b */
[----:B------:R-:W-:-:S03]  /*6940*/  IMAD.MOV.U32 R6, RZ, RZ, R18 ;  /* 0x000000ffff067224 */ /* 0x000fc600078e0012 */
[----:B------:R0:W-:Y:S01]  /*6950*/  STL.64 [R19], R12 ;  /* 0x0000000c13007387 */ /* 0x0001e20000100a00 */
[----:B--2---:R-:W-:-:S05]  /*6960*/  IMAD R0, R0, 0x100, R3 ;  /* 0x0000010000007824 */ /* 0x004fca00078e0203 */
[----:B---3--:R0:W-:Y:S02]  /*6970*/  STL [R19+0x8], R0 ;  /* 0x0000080013007387 */ /* 0x0081e40000100800 */
[----:B------:R-:W-:-:S07]  /*6980*/  LEPC R20, `(.L_x_96) ;  /* 0x000000001014794e */ /* 0x000fce0000000000 */
[----:B0-----:R-:W-:Y:S05]  /*6990*/  CALL.ABS.NOINC R8 ;  /* 0x0000000008007343 */ /* 0x001fea0003c00000 */
.L_x_96:
        /* <DEDUP_REMOVED lines=10> */
[----:B-1----:R-:W-:Y:S02]  /*6a40*/  IMAD.U32 R4, RZ, RZ, UR4 ;  /* 0x00000004ff047e24 */ /* 0x002fe4000f8e00ff */
[----:B------:R-:W-:Y:S02]  /*6a50*/  IMAD.U32 R5, RZ, RZ, UR5 ;  /* 0x00000005ff057e24 */ /* 0x000fe4000f8e00ff */
[----:B------:R-:W-:-:S02]  /*6a60*/  IMAD.X R13, RZ, RZ, R11, P0 ;  /* 0x000000ffff0d7224 */ /* 0x000fc400000e060b */
[----:B------:R-:W-:Y:S02]  /*6a70*/  IMAD.MOV.U32 R6, RZ, RZ, R18 ;  /* 0x000000ffff067224 */ /* 0x000fe400078e0012 */
[----:B------:R-:W-:Y:S01]  /*6a80*/  IMAD.MOV.U32 R7, RZ, RZ, R2 ;  /* 0x000000ffff077224 */ /* 0x000fe200078e0002 */
[----:B------:R0:W-:Y:S01]  /*6a90*/  STL.64 [R19], R12 ;  /* 0x0000000c13007387 */ /* 0x0001e20000100a00 */
[----:B--2---:R-:W-:-:S05]  /*6aa0*/  IMAD R0, R0, 0x100, R3 ;  /* 0x0000010000007824 */ /* 0x004fca00078e0203 */
[----:B---3--:R0:W-:Y:S02]  /*6ab0*/  STL [R19+0x8], R0 ;  /* 0x0000080013007387 */ /* 0x0081e40000100800 */
[----:B------:R-:W-:-:S07]  /*6ac0*/  LEPC R20, `(.L_x_97) ;  /* 0x000000001014794e */ /* 0x000fce0000000000 */
[----:B0-----:R-:W-:Y:S05]  /*6ad0*/  CALL.ABS.NOINC R8 ;  /* 0x0000000008007343 */ /* 0x001fea0003c00000 */
.L_x_97:
[----:B------:R-:W0:Y:S01]  /*6ae0*/  LDC.64 R4, c[0x4][0x8] ;  /* 0x01000200ff047b82 */ /* 0x000e220000000a00 */
[----:B------:R-:W2:Y:S01]  /*6af0*/  LDL R3, [R24] ;  /* 0x0000000018037983 */ /* 0x000ea20000100800 */
        /* <DEDUP_REMOVED lines=9> */
[----:B------:R-:W-:Y:S01]  /*6b90*/  MOV R5, UR5 ;  /* 0x0000000500057c02 */ /* 0x000fe20008000f00 */
[----:B------:R-:W-:Y:S02]  /*6ba0*/  IMAD.MOV.U32 R6, RZ, RZ, R18 ;  /* 0x000000ffff067224 */ /* 0x000fe400078e0012 */
[----:B------:R-:W-:-:S02]  /*6bb0*/  IMAD.X R13, RZ, RZ, R11, P0 ;  /* 0x000000ffff0d7224 */ /* 0x000fc400000e060b */
[----:B------:R-:W-:-:S03]  /*6bc0*/  IMAD.MOV.U32 R7, RZ, RZ, R2 ;  /* 0x000000ffff077224 */ /* 0x000fc600078e0002 */
[----:B------:R0:W-:Y:S01]  /*6bd0*/  STL.64 [R19], R12 ;  /* 0x0000000c13007387 */ /* 0x0001e20000100a00 */
[----:B--2---:R-:W-:-:S05]  /*6be0*/  IMAD R0, R0, 0x100, R3 ;  /* 0x0000010000007824 */ /* 0x004fca00078e0203 */
[----:B---3--:R0:W-:Y:S02]  /*6bf0*/  STL [R19+0x8], R0 ;  /* 0x0000080013007387 */ /* 0x0081e40000100800 */
[----:B------:R-:W-:-:S07]  /*6c00*/  LEPC R20, `(.L_x_98) ;  /* 0x000000001014794e */ /* 0x000fce0000000000 */
[----:B0-----:R-:W-:Y:S05]  /*6c10*/  CALL.ABS.NOINC R8 ;  /* 0x0000000008007343 */ /* 0x001fea0003c00000 */
.L_x_98:
[----:B------:R-:W0:Y:S01]  /*6c20*/  LDC.64 R4, c[0x4][0x8] ;  /* 0x01000200ff047b82 */ /* 0x000e220000000a00 */
[----:B------:R-:W2:Y:S01]  /*6c30*/  LDL R3, [R24+0x4] ;  /* 0x0000040018037983 */ /* 0x000ea20000100800 */
        /* <DEDUP_REMOVED lines=18> */
.L_x_99:
        /* <DEDUP_REMOVED lines=16> */
[----:B--2---:R-:W-:-:S05]  /*6e60*/  LEA R0, R0, R3, 0x8 ;  /* 0x0000000300007211 */ /* 0x004fca00078e40ff */
[----:B---3--:R0:W-:Y:S02]  /*6e70*/  STL [R19+0x8], R0 ;  /* 0x0000080013007387 */ /* 0x0081e40000100800 */
[----:B------:R-:W-:-:S07]  /*6e80*/  LEPC R20, `(.L_x_100) ;  /* 0x000000001014794e */ /* 0x000fce0000000000 */
[----:B0-----:R-:W-:Y:S05]  /*6e90*/  CALL.ABS.NOINC R8 ;  /* 0x0000000008007343 */ /* 0x001fea0003c00000 */
.L_x_100:
        /* <DEDUP_REMOVED lines=20> */
.L_x_101:
[----:B------:R-:W-:Y:S01]  /*6fe0*/  ISETP.NE.AND P6, PT, R22, RZ, PT ;  /* 0x000000ff1600720c */ /* 0x000fe20003fc5270 */
[----:B------:R-:W-:-:S12]  /*6ff0*/  VIADD R24, R24, 0x20 ;  /* 0x0000002018187836 */ /* 0x000fd80000000000 */
[----:B------:R-:W-:Y:S05]  /*7000*/  @P6 BRA `(.L_x_102) ;  /* 0xfffffff400586947 */ /* 0x000fea000383ffff */
.L_x_93:
[----:B------:R-:W-:Y:S05]  /*7010*/  BSYNC.RECONVERGENT B8 ;  /* 0x0000000000087941 */ /* 0x000fea0003800200 */
.L_x_92:
[----:B------:R-:W-:-:S13]  /*7020*/  ISETP.NE.AND P0, PT, R26, RZ, PT ;  /* 0x000000ff1a00720c */ /* 0x000fda0003f05270 */
[----:B------:R-:W-:Y:S05]  /*7030*/  @!P0 BRA `(.L_x_72) ;  /* 0x0000000800908947 */ /* 0x000fea0003800000 */
[----:B------:R-:W1:Y:S01]  /*7040*/  LDCU UR4, c[0x0][0x2f8] ;  /* 0x00005f00ff0477ac */ /* 0x000e620008000800 */
[----:B------:R-:W-:Y:S01]  /*7050*/  ISETP.GE.U32.AND P0, PT, R26, 0x4, PT ;  /* 0x000000041a00780c */ /* 0x000fe20003f06070 */
[----:B------:R-:W-:Y:S01]  /*7060*/  BSSY.RECONVERGENT B8, `(.L_x_103) ;  /* 0x0000057000087945 */ /* 0x000fe20003800200 */
[----:B------:R-:W-:Y:S01]  /*7070*/  LOP3.LUT R24, R23, 0x3, RZ, 0xc0, !PT ;  /* 0x0000000317187812 */ /* 0x000fe200078ec0ff */
[----:B-1----:R-:W-:-:S10]  /*7080*/  VIADD R19, R18, -UR4 ;  /* 0x8000000412137c36 */ /* 0x002fd40008000000 */
[----:B------:R-:W-:Y:S05]  /*7090*/  @!P0 BRA `(.L_x_104) ;  /* 0x00000004004c8947 */ /* 0x000fea0003800000 */
[----:B------:R-:W1:Y:S01]  /*70a0*/  LDC.64 R4, c[0x4][0x8] ;  /* 0x01000200ff047b82 */ /* 0x000e620000000a00 */
[----:B------:R-:W-:Y:S01]  /*70b0*/  IMAD R22, R25, 0x4, R16 ;  /* 0x0000000419167824 */ /* 0x000fe200078e0210 */
[----:B0-----:R-:W-:Y:S01]  /*70c0*/  MOV R17, 0x0 ;  /* 0x0000000000117802 */ /* 0x001fe20000000f00 */
[----:B------:R-:W0:Y:S03]  /*70d0*/  LDCU.64 UR4, c[0x4][0x18] ;  /* 0x01000300ff0477ac */ /* 0x000e260008000a00 */
[----:B------:R-:W2:Y:S04]  /*70e0*/  LDL R3, [R22] ;  /* 0x0000000016037983 */ /* 0x000ea80000100800 */
[----:B-1----:R-:W2:Y:S02]  /*70f0*/  LDG.E.64 R4, desc[UR36][R4.64] ;  /* 0x0000002404047981 */ /* 0x002ea4000c1e1b00 */
[----:B--2---:R-:W-:-:S04]  /*7100*/  IADD3 R6, P0, PT, R4, R3, RZ ;  /* 0x0000000304067210 */ /* 0x004fc80007f1e0ff */
[----:B------:R-:W-:-:S05]  /*7110*/  LEA.HI.X.SX32 R7, R3, R5, 0x1, P0 ;  /* 0x0000000503077211 */ /* 0x000fca00000f0eff */
[----:B------:R-:W2:Y:S04]  /*7120*/  LD.E.U8 R0, desc[UR36][R6.64+0x3] ;  /* 0x0000032406007980 */ /* 0x000ea8000c101100 */
[----:B------:R1:W2:Y:S01]  /*7130*/  LD.E.U8 R3, desc[UR36][R6.64+0x4] ;  /* 0x0000042406037980 */ /* 0x0002a2000c101100 */
[----:B------:R-:W-:Y:S01]  /*7140*/  IADD3 R10, P0, PT, R6, 0x7, RZ ;  /* 0x00000007060a7810 */ /* 0x000fe20007f1e0ff */
[----:B------:R3:W4:Y:S01]  /*7150*/  LDC.64 R8, c[0x4][R17] ;  /* 0x0100000011087b82 */ /* 0x0007220000000a00 */
[----:B0-----:R-:W-:Y:S02]  /*7160*/  IMAD.U32 R4, RZ, RZ, UR4 ;  /* 0x00000004ff047e24 */ /* 0x001fe4000f8e00ff */
[----:B------:R-:W-:Y:S02]  /*7170*/  IMAD.U32 R5, RZ, RZ, UR5 ;  /* 0x00000005ff057e24 */ /* 0x000fe4000f8e00ff */
[----:B------:R-:W-:-:S02]  /*7180*/  IMAD.X R11, RZ, RZ, R7, P0 ;  /* 0x000000ffff0b7224 */ /* 0x000fc400000e0607 */
[----:B-1----:R-:W-:-:S03]  /*7190*/  IMAD.MOV.U32 R6, RZ, RZ, R18 ;  /* 0x000000ffff067224 */ /* 0x002fc600078e0012 */
[----:B------:R3:W-:Y:S01]  /*71a0*/  STL.64 [R19], R10 ;  /* 0x0000000a13007387 */ /* 0x0007e20000100a00 */
[----:B------:R-:W-:Y:S02]  /*71b0*/  IMAD.MOV.U32 R7, RZ, RZ, R2 ;  /* 0x000000ffff077224 */ /* 0x000fe400078e0002 */
[----:B--2---:R-:W-:-:S05]  /*71c0*/  IMAD R0, R0, 0x100, R3 ;  /* 0x0000010000007824 */ /* 0x004fca00078e0203 */
[----:B----4-:R3:W-:Y:S02]  /*71d0*/  STL [R19+0x8], R0 ;  /* 0x0000080013007387 */ /* 0x0107e40000100800 */
[----:B------:R-:W-:-:S07]  /*71e0*/  LEPC R20, `(.L_x_105) ;  /* 0x000000001014794e */ /* 0x000fce0000000000 */
[----:B---3--:R-:W-:Y:S05]  /*71f0*/  CALL.ABS.NOINC R8 ;  /* 0x0000000008007343 */ /* 0x008fea0003c00000 */
.L_x_105:
        /* <DEDUP_REMOVED lines=11> */
[----:B------:R-:W-:Y:S01]  /*72b0*/  IADD3.X R13, PT, PT, RZ, R11, RZ, P0, !PT ;  /* 0x0000000bff0d7210 */ /* 0x000fe200007fe4ff */
[----:B------:R-:W-:-:S02]  /*72c0*/  IMAD.U32 R5, RZ, RZ, UR5 ;  /* 0x00000005ff057e24 */ /* 0x000fc4000f8e00ff */
[----:B------:R-:W-:Y:S02]  /*72d0*/  IMAD.MOV.U32 R6, RZ, RZ, R18 ;  /* 0x000000ffff067224 */ /* 0x000fe400078e0012 */
[----:B------:R0:W-:Y:S01]  /*72e0*/  STL.64 [R19], R12 ;  /* 0x0000000c13007387 */ /* 0x0001e20000100a00 */
[----:B------:R-:W-:Y:S02]  /*72f0*/  IMAD.MOV.U32 R7, RZ, RZ, R2 ;  /* 0x000000ffff077224 */ /* 0x000fe400078e0002 */
[----:B--2---:R-:W-:-:S05]  /*7300*/  IMAD R0, R0, 0x100, R3 ;  /* 0x0000010000007824 */ /* 0x004fca00078e0203 */
[----:B---3--:R0:W-:Y:S02]  /*7310*/  STL [R19+0x8], R0 ;  /* 0x0000080013007387 */ /* 0x0081e40000100800 */
[----:B------:R-:W-:-:S07]  /*7320*/  LEPC R20, `(.L_x_106) ;  /* 0x000000001014794e */ /* 0x000fce0000000000 */
[----:B0-----:R-:W-:Y:S05]  /*7330*/  CALL.ABS.NOINC R8 ;  /* 0x0000000008007343 */ /* 0x001fea0003c00000 */
.L_x_106:
        /* <DEDUP_REMOVED lines=20> */
.L_x_107:
        /* <DEDUP_REMOVED lines=20> */
.L_x_108:
[----:B------:R-:W-:-:S07]  /*75c0*/  VIADD R25, R25, 0x4 ;  /* 0x0000000419197836 */ /* 0x000fce0000000000 */
.L_x_104:
[----:B------:R-:W-:Y:S05]  /*75d0*/  BSYNC.RECONVERGENT B8 ;  /* 0x0000000000087941 */ /* 0x000fea0003800200 */
.L_x_103:
[----:B------:R-:W-:-:S13]  /*75e0*/  ISETP.NE.AND P0, PT, R24, RZ, PT ;  /* 0x000000ff1800720c */ /* 0x000fda0003f05270 */
[----:B------:R-:W-:Y:S05]  /*75f0*/  @!P0 BRA `(.L_x_72) ;  /* 0x0000000400208947 */ /* 0x000fea0003800000 */
[----:B------:R-:W-:Y:S01]  /*7600*/  ISETP.NE.AND P0, PT, R24, 0x1, PT ;  /* 0x000000011800780c */ /* 0x000fe20003f05270 */
[----:B------:R-:W-:-:S12]  /*7610*/  BSSY.RECONVERGENT B8, `(.L_x_109) ;  /* 0x000002d000087945 */ /* 0x000fd80003800200 */
        /* <DEDUP_REMOVED lines=14> */
[----:B------:R-:W-:Y:S01]  /*7700*/  IADD3.X R11, PT, PT, RZ, R7, RZ, P0, !PT ;  /* 0x00000007ff0b7210 */ /* 0x000fe200007fe4ff */
[----:B------:R-:W-:-:S04]  /*7710*/  IMAD.U32 R5, RZ, RZ, UR5 ;  /* 0x00000005ff057e24 */ /* 0x000fc8000f8e00ff */
[----:B------:R3:W-:Y:S01]  /*7720*/  STL.64 [R19], R10 ;  /* 0x0000000a13007387 */ /* 0x0007e20000100a00 */
[----:B-1----:R-:W-:Y:S02]  /*7730*/  IMAD.MOV.U32 R6, RZ, RZ, R18 ;  /* 0x000000ffff067224 */ /* 0x002fe400078e0012 */
[----:B------:R-:W-:Y:S02]  /*7740*/  IMAD.MOV.U32 R7, RZ, RZ, R2 ;  /* 0x000000ffff077224 */ /* 0x000fe400078e0002 */
[----:B--2---:R-:W-:-:S05]  /*7750*/  IMAD R0, R0, 0x100, R3 ;  /* 0x0000010000007824 */ /* 0x004fca00078e0203 */
[----:B----4-:R3:W-:Y:S02]  /*7760*/  STL [R19+0x8], R0 ;  /* 0x0000080013007387 */ /* 0x0107e40000100800 */
[----:B------:R-:W-:-:S07]  /*7770*/  LEPC R20, `(.L_x_111) ;  /* 0x000000001014794e */ /* 0x000fce0000000000 */
[----:B---3--:R-:W-:Y:S05]  /*7780*/  CALL.ABS.NOINC R8 ;  /* 0x0000000008007343 */ /* 0x008fea0003c00000 */
.L_x_111:
        /* <DEDUP_REMOVED lines=20> */
.L_x_112:
[----:B------:R-:W-:-:S07]  /*78d0*/  VIADD R25, R25, 0x2 ;  /* 0x0000000219197836 */ /* 0x000fce0000000000 */
.L_x_110:
[----:B------:R-:W-:Y:S05]  /*78e0*/  BSYNC.RECONVERGENT B8 ;  /* 0x0000000000087941 */ /* 0x000fea0003800200 */
.L_x_109:
[----:B------:R-:W-:-:S04]  /*78f0*/  LOP3.LUT R23, R23, 0x1, RZ, 0xc0, !PT ;  /* 0x0000000117177812 */ /* 0x000fc800078ec0ff */
[----:B------:R-:W-:-:S13]  /*7900*/  ISETP.NE.U32.AND P0, PT, R23, 0x1, PT ;  /* 0x000000011700780c */ /* 0x000fda0003f05070 */
[----:B------:R-:W-:Y:S05]  /*7910*/  @P0 BRA `(.L_x_72) ;  /* 0x0000000000580947 */ /* 0x000fea0003800000 */
[----:B------:R-:W1:Y:S01]  /*7920*/  LDC.64 R4, c[0x4][0x8] ;  /* 0x01000200ff047b82 */ /* 0x000e620000000a00 */
[----:B------:R-:W-:Y:S01]  /*7930*/  IMAD R25, R25, 0x4, R16 ;  /* 0x0000000419197824 */ /* 0x000fe200078e0210 */
[----:B------:R-:W2:Y:S05]  /*7940*/  LDCU.64 UR4, c[0x4][0x18] ;  /* 0x01000300ff0477ac */ /* 0x000eaa0008000a00 */
[----:B------:R-:W3:Y:S04]  /*7950*/  LDL R25, [R25] ;  /* 0x0000000019197983 */ /* 0x000ee80000100800 */
[----:B-1----:R-:W3:Y:S02]  /*7960*/  LDG.E.64 R4, desc[UR36][R4.64] ;  /* 0x0000002404047981 */ /* 0x002ee4000c1e1b00 */
[----:B---3--:R-:W-:-:S04]  /*7970*/  IADD3 R6, P0, PT, R4, R25, RZ ;  /* 0x0000001904067210 */ /* 0x008fc80007f1e0ff */
[----:B------:R-:W-:-:S05]  /*7980*/  LEA.HI.X.SX32 R7, R25, R5, 0x1, P0 ;  /* 0x0000000519077211 */ /* 0x000fca00000f0eff */
[----:B------:R-:W3:Y:S04]  /*7990*/  LD.E.U8 R0, desc[UR36][R6.64+0x3] ;  /* 0x0000032406007980 */ /* 0x000ee8000c101100 */
[----:B0-----:R0:W3:Y:S01]  /*79a0*/  LD.E.U8 R3, desc[UR36][R6.64+0x4] ;  /* 0x0000042406037980 */ /* 0x0010e2000c101100 */
[----:B------:R-:W-:Y:S01]  /*79b0*/  IADD3 R8, P0, PT, R6, 0x7, RZ ;  /* 0x0000000706087810 */ /* 0x000fe20007f1e0ff */
[----:B--2---:R-:W-:Y:S02]  /*79c0*/  IMAD.U32 R4, RZ, RZ, UR4 ;  /* 0x00000004ff047e24 */ /* 0x004fe4000f8e00ff */
[----:B------:R-:W-:Y:S02]  /*79d0*/  IMAD.U32 R5, RZ, RZ, UR5 ;  /* 0x00000005ff057e24 */ /* 0x000fe4000f8e00ff */
[----:B------:R-:W-:-:S02]  /*79e0*/  IMAD.X R9, RZ, RZ, R7, P0 ;  /* 0x000000ffff097224 */ /* 0x000fc400000e0607 */
[----:B0-----:R-:W-:-:S03]  /*79f0*/  IMAD.MOV.U32 R6, RZ, RZ, R18 ;  /* 0x000000ffff067224 */ /* 0x001fc600078e0012 */
[----:B------:R0:W-:Y:S01]  /*7a00*/  STL.64 [R19], R8 ;  /* 0x0000000813007387 */ /* 0x0001e20000100a00 */
[----:B------:R-:W-:Y:S02]  /*7a10*/  IMAD.MOV.U32 R7, RZ, RZ, R2 ;  /* 0x000000ffff077224 */ /* 0x000fe400078e0002 */
[----:B---3--:R-:W-:Y:S01]  /*7a20*/  IMAD R0, R0, 0x100, R3 ;  /* 0x0000010000007824 */ /* 0x008fe200078e0203 */
[----:B------:R-:W-:-:S04]  /*7a30*/  MOV R3, 0x0 ;  /* 0x0000000000037802 */ /* 0x000fc80000000f00 */
[----:B------:R0:W-:Y:S01]  /*7a40*/  STL [R19+0x8], R0 ;  /* 0x0000080013007387 */ /* 0x0001e20000100800 */
[----:B------:R0:W1:Y:S02]  /*7a50*/  LDC.64 R10, c[0x4][R3] ;  /* 0x01000000030a7b82 */ /* 0x0000640000000a00 */
[----:B------:R-:W-:-:S07]  /*7a60*/  LEPC R20, `(.L_x_72) ;  /* 0x000000001014794e */ /* 0x000fce0000000000 */
[----:B01----:R-:W-:Y:S05]  /*7a70*/  CALL.ABS.NOINC R10 ;  /* 0x000000000a007343 */ /* 0x003fea0003c00000 */
.L_x_72:
[----:B------:R-:W-:Y:S05]  /*7a80*/  BSYNC.RECONVERGENT B7 ;  /* 0x0000000000077941 */ /* 0x000fea0003800200 */
.L_x_71:
[----:B------:R-:W-:Y:S01]  /*7a90*/  MOV R0, 0x0 ;  /* 0x0000000000007802 */ /* 0x000fe20000000f00 */
[----:B------:R-:W1:Y:S01]  /*7aa0*/  LDCU.64 UR4, c[0x4][0x20] ;  /* 0x01000400ff0477ac */ /* 0x000e620008000a00 */
[----:B------:R-:W-:Y:S02]  /*7ab0*/  CS2R R6, SRZ ;  /* 0x0000000000067805 */ /* 0x000fe4000001ff00 */
[----:B--2---:R2:W3:Y:S01]  /*7ac0*/  LDC.64 R8, c[0x4][R0] ;  /* 0x0100000000087b82 */ /* 0x0044e20000000a00 */
[----:B-1----:R-:W-:Y:S01]  /*7ad0*/  MOV R4, UR4 ;  /* 0x0000000400047c02 */ /* 0x002fe20008000f00 */
[----:B--2---:R-:W-:-:S07]  /*7ae0*/  IMAD.U32 R5, RZ, RZ, UR5 ;  /* 0x00000005ff057e24 */ /* 0x004fce000f8e00ff */
[----:B------:R-:W-:-:S07]  /*7af0*/  LEPC R20, `(.L_x_113) ;  /* 0x000000001014794e */ /* 0x000fce0000000000 */
[----:B0--3--:R-:W-:Y:S05]  /*7b00*/  CALL.ABS.NOINC R8 ;  /* 0x0000000008007343 */ /* 0x009fea0003c00000 */
.L_x_113:
        /* <DEDUP_REMOVED lines=17> */
[----:B0-----:R-:W-:Y:S01]  /*7c20*/  @P0 IMAD R4, R17, 0x4, R16 ;  /* 0x0000000411040824 */ /* 0x001fe200078e0210 */
[----:B------:R-:W-:-:S05]  /*7c30*/  @P0 MOV R5, 0x3a ;  /* 0x0000003a00050802 */ /* 0x000fca0000000f00 */
        /* <DEDUP_REMOVED lines=17> */
[----:B------:R-:W-:-:S05]  /*7d50*/  @P0 VIADD R0, R17, 0x1 ;  /* 0x0000000111000836 */ /* 0x000fca0000000000 */
[----:B------:R-:W-:-:S07]  /*7d60*/  @P0 MOV R17, R0 ;  /* 0x0000000000110202 */ /* 0x000fce0000000f00 */
        /* <DEDUP_REMOVED lines=14> */
[----:B-1----:R-:W-:Y:S01]  /*7e50*/  @P1 IMAD R3, R17, 0x4, R16 ;  /* 0x0000000411031824 */ /* 0x002fe200078e0210 */
[----:B------:R-:W-:-:S05]  /*7e60*/  @P1 MOV R6, 0xc6 ;  /* 0x000000c600061802 */ /* 0x000fca0000000f00 */
        /* <DEDUP_REMOVED lines=17> */
[----:B------:R-:W-:-:S05]  /*7f80*/  @P1 VIADD R0, R17, 0x1 ;  /* 0x0000000111001836 */ /* 0x000fca0000000000 */
[----:B------:R-:W-:-:S07]  /*7f90*/  @P1 MOV R17, R0 ;  /* 0x0000000000111202 */ /* 0x000fce0000000f00 */
        /* <DEDUP_REMOVED lines=33> */
[----:B--2---:R-:W-:Y:S01]  /*81b0*/  ISETP.NE.AND P1, PT, R0, RZ, PT ;  /* 0x000000ff0000720c */ /* 0x004fe20003f25270 */
[----:B------:R-:W-:-:S05]  /*81c0*/  @P0 VIADD R0, R17, 0x1 ;  /* 0x0000000111000836 */ /* 0x000fca0000000000 */
[----:B------:R-:W-:Y:S01]  /*81d0*/  @P0 MOV R17, R0 ;  /* 0x0000000000110202 */ /* 0x000fe20000000f00 */
[----:B------:R-:W-:-:S06]  /*81e0*/  IMAD.MOV.U32 R0, RZ, RZ, 0x10 ;  /* 0x00000010ff007424 */ /* 0x000fcc00078e00ff */
[C---:B-1----:R-:W-:Y:S02]  /*81f0*/  @P1 IMAD R6, R17.reuse, 0x4, R16 ;  /* 0x0000000411061824 */ /* 0x042fe400078e0210 */
[----:B------:R-:W-:Y:S02]  /*8200*/  @P1 IMAD.MOV.U32 R7, RZ, RZ, 0x1a6 ;  /* 0x000001a6ff071424 */ /* 0x000fe400078e00ff */
[----:B------:R-:W-:-:S03]  /*8210*/  @P1 VIADD R3, R17, 0x1 ;  /* 0x0000000111031836 */ /* 0x000fc60000000000 */
[----:B------:R0:W-:Y:S01]  /*8220*/  @P1 STL [R6], R7 ;  /* 0x0000000706001387 */ /* 0x0001e20000100800 */
[----:B------:R-:W-:-:S07]  /*8230*/  @P1 IMAD.MOV.U32 R17, RZ, RZ, R3 ;  /* 0x000000ffff111224 */ /* 0x000fce00078e0003 */
.L_x_115:
[----:B--2---:R-:W-:-:S05]  /*8240*/  IMAD R3, R0, 0x1c, RZ ;  /* 0x0000001c00037824 */ /* 0x004fca00078e02ff */
[----:B0-----:R-:W-:-:S05]  /*8250*/  IADD3 R4, P0, PT, R10, R3, RZ ;  /* 0x000000030a047210 */ /* 0x001fca0007f1e0ff */
[----:B------:R-:W-:-:S05]  /*8260*/  IMAD.X R5, RZ, RZ, R11, P0 ;  /* 0x000000ffff057224 */ /* 0x000fca00000e060b */
[----:B------:R-:W2:Y:S02]  /*8270*/  LD.E.U8 R6, desc[UR36][R4.64+0x2] ;  /* 0x0000022404067980 */ /* 0x000ea4000c101100 */
[----:B--2---:R-:W-:-:S13]  /*8280*/  ISETP.NE.AND P0, PT, R6, RZ, PT ;  /* 0x000000ff0600720c */ /* 0x004fda0003f05270 */
[----:B------:R-:W-:Y:S02]  /*8290*/  @P0 VIADD R7, R3, 0x2 ;  /* 0x0000000203070836 */ /* 0x000fe40000000000 */
[----:B------:R-:W-:-:S05]  /*82a0*/  @P0 IMAD R12, R17, 0x4, R16 ;  /* 0x00000004110c0824 */ /* 0x000fca00078e0210 */
[----:B------:R0:W-:Y:S04]  /*82b0*/  @P0 STL [R12], R7 ;  /* 0x000000070c000387 */ /* 0x0001e80000100800 */
[----:B------:R-:W2:Y:S02]  /*82c0*/  LD.E.U8 R6, desc[UR36][R4.64+0x1e] ;  /* 0x00001e2404067980 */ /* 0x000ea4000c101100 */
[----:B--2---:R-:W-:Y:S01]  /*82d0*/  ISETP.NE.AND P1, PT, R6, RZ, PT ;  /* 0x000000ff0600720c */ /* 0x004fe20003f25270 */
[----:B------:R-:W-:-:S05]  /*82e0*/  @P0 VIADD R6, R17, 0x1 ;  /* 0x0000000111060836 */ /* 0x000fca0000000000 */
[----:B------:R-:W-:-:S07]  /*82f0*/  @P0 MOV R17, R6 ;  /* 0x0000000600110202 */ /* 0x000fce0000000f00 */
        /* <DEDUP_REMOVED lines=14> */
[----:B-1----:R-:W-:Y:S01]  /*83e0*/  @P1 VIADD R8, R3, 0x56 ;  /* 0x0000005603081836 */ /* 0x002fe20000000000 */
[----:B------:R-:W-:-:S05]  /*83f0*/  @P1 LEA R9, R17, R16, 0x2 ;  /* 0x0000001011091211 */ /* 0x000fca00078e10ff */
        /* <DEDUP_REMOVED lines=17> */
[----:B------:R-:W-:-:S05]  /*8510*/  @P1 VIADD R6, R17, 0x1 ;  /* 0x0000000111061836 */ /* 0x000fca0000000000 */
[----:B------:R-:W-:-:S07]  /*8520*/  @P1 MOV R17, R6 ;  /* 0x0000000600111202 */ /* 0x000fce0000000f00 */
        /* <DEDUP_REMOVED lines=14> */
[----:B0-----:R-:W-:Y:S01]  /*8610*/  @P0 VIADD R7, R3, 0xe2 ;  /* 0x000000e203070836 */ /* 0x001fe20000000000 */
[----:B------:R-:W-:-:S05]  /*8620*/  @P0 LEA R12, R17, R16, 0x2 ;  /* 0x00000010110c0211 */ /* 0x000fca00078e10ff */
        /* <DEDUP_REMOVED lines=17> */
[----:B------:R-:W-:-:S05]  /*8740*/  @P0 VIADD R6, R17, 0x1 ;  /* 0x0000000111060836 */ /* 0x000fca0000000000 */
[----:B------:R-:W-:-:S07]  /*8750*/  @P0 MOV R17, R6 ;  /* 0x0000000600110202 */ /* 0x000fce0000000f00 */
        /* <DEDUP_REMOVED lines=25> */
[----:B------:R-:W-:Y:S01]  /*88f0*/  VIADD R0, R0, 0x10 ;  /* 0x0000001000007836 */ /* 0x000fe20000000000 */
[----:B---3--:R-:W-:Y:S01]  /*8900*/  ISETP.NE.AND P1, PT, R6, RZ, PT ;  /* 0x000000ff0600720c */ /* 0x008fe20003f25270 */
[----:B------:R-:W-:-:S04]  /*8910*/  @P0 VIADD R6, R17, 0x1 ;  /* 0x0000000111060836 */ /* 0x000fc80000000000 */
[----:B------:R-:W-:Y:S01]  /*8920*/  @P0 IMAD.MOV.U32 R17, RZ, RZ, R6 ;  /* 0x000000ffff110224 */ /* 0x000fe200078e0006 */
[----:B------:R-:W-:-:S07]  /*8930*/  ISETP.NE.AND P0, PT, R0, 0x400, PT ;  /* 0x000004000000780c */ /* 0x000fce0003f05270 */
[----:B------:R-:W-:Y:S01]  /*8940*/  @P1 VIADD R3, R3, 0x1a6 ;  /* 0x000001a603031836 */ /* 0x000fe20000000000 */
[C---:B------:R-:W-:Y:S01]  /*8950*/  @P1 IADD3 R6, PT, PT, R17.reuse, 0x1, RZ ;  /* 0x0000000111061810 */ /* 0x040fe20007ffe0ff */
[----:B-1----:R-:W-:-:S04]  /*8960*/  @P1 IMAD R8, R17, 0x4, R16 ;  /* 0x0000000411081824 */ /* 0x002fc800078e0210 */
[----:B------:R-:W-:Y:S01]  /*8970*/  @P1 IMAD.MOV.U32 R17, RZ, RZ, R6 ;  /* 0x000000ffff111224 */ /* 0x000fe200078e0006 */
[----:B------:R2:W-:Y:S01]  /*8980*/  @P1 STL [R8], R3 ;  /* 0x0000000308001387 */ /* 0x0005e20000100800 */
[----:B------:R-:W-:Y:S05]  /*8990*/  @P0 BRA `(.L_x_115) ;  /* 0xfffffff800280947 */ /* 0x000fea000383ffff */
[----:B------:R-:W-:Y:S05]  /*89a0*/  BSYNC.RECONVERGENT B0 ;  /* 0x0000000000007941 */ /* 0x000fea0003800200 */
.L_x_114:
[----:B------:R-:W-:-:S13]  /*89b0*/  ISETP.GE.AND P0, PT, R17, 0x1, PT ;  /* 0x000000011100780c */ /* 0x000fda0003f06270 */
[----:B------:R-:W-:Y:S05]  /*89c0*/  @!P0 EXIT ;  /* 0x000000000000894d */ /* 0x000fea0003800000 */
[----:B------:R-:W-:Y:S01]  /*89d0*/  BSSY.RECONVERGENT B0, `(.L_x_116) ;  /* 0x00000a3000007945 */ /* 0x000fe20003800200 */
[----:B--2---:R-:W-:Y:S01]  /*89e0*/  VIADD R3, R17, 0xfffffffe ;  /* 0xfffffffe11037836 */ /* 0x004fe20000000000 */
[----:B------:R-:W-:Y:S01]  /*89f0*/  PRMT R6, RZ, 0x7610, R6 ;  /* 0x00007610ff067816 */ /* 0x000fe20000000006 */
[----:B------:R-:W-:Y:S02]  /*8a00*/  VIADD R4, R1, 0x30 ;  /* 0x0000003001047836 */ /* 0x000fe40000000000 */
[----:B------:R-:W-:-:S07]  /*8a10*/  IMAD.MOV.U32 R5, RZ, RZ, RZ ;  /* 0x000000ffff057224 */ /* 0x000fce00078e00ff */
.L_x_125:
[----:B0-----:R-:W-:Y:S01]  /*8a20*/  VIADD R0, R5, 0x1 ;  /* 0x0000000105007836 */ /* 0x001fe20000000000 */
[----:B------:R-:W-:Y:S01]  /*8a30*/  BSSY.RECONVERGENT B1, `(.L_x_117) ;  /* 0x000009a000017945 */ /* 0x000fe20003800200 */
[----:B------:R-:W-:Y:S02]  /*8a40*/  IMAD.MOV.U32 R19, RZ, RZ, R5 ;  /* 0x000000ffff137224 */ /* 0x000fe400078e0005 */
[----:B------:R-:W-:Y:S01]  /*8a50*/  IMAD.MOV.U32 R5, RZ, RZ, R0 ;  /* 0x000000ffff057224 */ /* 0x000fe200078e0000 */
[CC--:B------:R-:W-:Y:S02]  /*8a60*/  ISETP.GE.AND P1, PT, R0.reuse, R17.reuse, PT ;  /* 0x000000110000720c */ /* 0x0c0fe40003f26270 */
[----:B------:R-:W-:-:S11]  /*8a70*/  ISETP.NE.AND P0, PT, R0, R17, PT ;  /* 0x000000110000720c */ /* 0x000fd60003f05270 */
[----:B-1----:R-:W-:Y:S05]  /*8a80*/  @P1 BRA `(.L_x_118) ;  /* 0x0000000800501947 */ /* 0x002fea0003800000 */
[----:B------:R-:W-:Y:S01]  /*8a90*/  IMAD.IADD R0, R3, 0x1, -R19 ;  /* 0x0000000103007824 */ /* 0x000fe200078e0a13 */
[----:B------:R-:W-:Y:S01]  /*8aa0*/  LOP3.LUT R8, RZ, R19, RZ, 0x33, !PT ;  /* 0x00000013ff087212 */ /* 0x000fe200078e33ff */
[----:B------:R-:W-:Y:S01]  /*8ab0*/  BSSY.RECONVERGENT B2, `(.L_x_119) ;  /* 0x0000053000027945 */ /* 0x000fe20003800200 */
[----:B------:R-:W-:Y:S02]  /*8ac0*/  IMAD.MOV.U32 R7, RZ, RZ, R5 ;  /* 0x000000ffff077224 */ /* 0x000fe400078e0005 */
[----:B------:R-:W-:Y:S01]  /*8ad0*/  ISETP.GE.U32.AND P1, PT, R0, 0x3, PT ;  /* 0x000000030000780c */ /* 0x000fe20003f26070 */
[----:B------:R-:W-:Y:S01]  /*8ae0*/  IMAD R9, R19, 0x4, R1 ;  /* 0x0000000413097824 */ /* 0x000fe200078e0201 */
[----:B------:R-:W-:-:S11]  /*8af0*/  IADD3 R8, PT, PT, R17, R8, RZ ;  /* 0x0000000811087210 */ /* 0x000fd60007ffe0ff */
[----:B------:R-:W-:Y:S05]  /*8b00*/  @!P1 BRA `(.L_x_120) ;  /* 0x0000000400349947 */ /* 0x000fea0003800000 */
[----:B------:R-:W-:Y:S01]  /*8b10*/  LOP3.LUT R20, R8, 0xfffffffc, RZ, 0xc0, !PT ;  /* 0xfffffffc08147812 */ /* 0x000fe200078ec0ff */
[----:B------:R-:W-:Y:S01]  /*8b20*/  BSSY.RECONVERGENT B3, `(.L_x_121) ;  /* 0x000004a000037945 */ /* 0x000fe20003800200 */
[----:B------:R-:W-:-:S03]  /*8b30*/  IMAD R7, R19, 0x4, R4 ;  /* 0x0000000413077824 */ /* 0x000fc600078e0204 */
[----:B------:R-:W-:-:S07]  /*8b40*/  IMAD.MOV R20, RZ, RZ, -R20 ;  /* 0x000000ffff147224 */ /* 0x000fce00078e0a14 */
.L_x_122:
[----:B------:R-:W2:Y:S04]  /*8b50*/  LDL R27, [R7+-0xc] ;  /* 0xfffff400071b7983 */ /* 0x000ea80000100800 */
[----:B------:R-:W3:Y:S01]  /*8b60*/  LDL R21, [R9+0x20] ;  /* 0x0000200009157983 */ /* 0x000ee20000100800 */
        /* <DEDUP_REMOVED lines=8> */
[----:B--2---:R-:W-:-:S02]  /*8bf0*/  IMAD R13, R12, 0x100, R13 ;  /* 0x000001000c0d7824 */ /* 0x004fc400078e020d */
[----:B---3--:R-:W-:-:S05]  /*8c00*/  IMAD R12, R0, 0x100, R23 ;  /* 0x00000100000c7824 */ /* 0x008fca00078e0217 */
[----:B------:R-:W-:-:S13]  /*8c10*/  ISETP.GE.U32.AND P1, PT, R12, R13, PT ;  /* 0x0000000d0c00720c */ /* 0x000fda0003f26070 */
[----:B------:R-:W-:Y:S04]  /*8c20*/  @!P1 STL [R9+0x20], R27 ;  /* 0x0000201b09009387 */ /* 0x000fe80000100800 */
[----:B------:R0:W-:Y:S04]  /*8c30*/  @!P1 STL [R7+-0xc], R21 ;  /* 0xfffff41507009387 */ /* 0x0001e80000100800 */
[----:B------:R-:W2:Y:S04]  /*8c40*/  LDL R29, [R7+-0x8] ;  /* 0xfffff800071d7983 */ /* 0x000ea80000100800 */
[----:B0-----:R-:W3:Y:S01]  /*8c50*/  @!P1 LDL R21, [R9+0x20] ;  /* 0x0000200009159983 */ /* 0x001ee20000100800 */
[----:B--2---:R-:W-:-:S02]  /*8c60*/  IADD3 R14, P3, PT, R10, R29, RZ ;  /* 0x0000001d0a0e7210 */ /* 0x004fc40007f7e0ff */
[----:B---3--:R-:W-:-:S04]  /*8c70*/  @!P1 IADD3 R12, P2, PT, R10, R21, RZ ;  /* 0x000000150a0c9210 */ /* 0x008fc80007f5e0ff */
[-C--:B------:R-:W-:Y:S02]  /*8c80*/  @!P1 LEA.HI.X.SX32 R13, R21, R11.reuse, 0x1, P2 ;  /* 0x0000000b150d9211 */ /* 0x080fe400010f0eff */
[----:B------:R-:W-:-:S03]  /*8c90*/  LEA.HI.X.SX32 R15, R29, R11, 0x1, P3 ;  /* 0x0000000b1d0f7211 */ /* 0x000fc600018f0eff */
[----:B------:R-:W2:Y:S04]  /*8ca0*/  @!P1 LD.E.U8 R0, desc[UR36][R12.64+0x5] ;  /* 0x000005240c009980 */ /* 0x000ea8000c101100 */
[----:B------:R-:W3:Y:S04]  /*8cb0*/  @!P1 LD.E.U8 R23, desc[UR36][R12.64+0x6] ;  /* 0x000006240c179980 */ /* 0x000ee8000c101100 */
[----:B------:R-:W4:Y:S04]  /*8cc0*/  LD.E.U8 R24, desc[UR36][R14.64+0x5] ;  /* 0x000005240e187980 */ /* 0x000f28000c101100 */
[----:B------:R-:W4:Y:S01]  /*8cd0*/  LD.E.U8 R25, desc[UR36][R14.64+0x6] ;  /* 0x000006240e197980 */ /* 0x000f22000c101100 */
[----:B--2---:R-:W-:-:S02]  /*8ce0*/  LOP3.LUT R27, R0, 0xffff, RZ, 0xc0, !PT ;  /* 0x0000ffff001b7812 */ /* 0x004fc400078ec0ff */
[----:B---3--:R-:W-:-:S05]  /*8cf0*/  LOP3.LUT R22, R23, 0xff, RZ, 0xc0, !PT ;  /* 0x000000ff17167812 */ /* 0x008fca00078ec0ff */
[----:B------:R-:W-:Y:S02]  /*8d00*/  IMAD R22, R27, 0x100, R22 ;  /* 0x000001001b167824 */ /* 0x000fe400078e0216 */
[----:B----4-:R-:W-:-:S05]  /*8d10*/  IMAD R25, R24, 0x100, R25 ;  /* 0x0000010018197824 */ /* 0x010fca00078e0219 */
        /* <DEDUP_REMOVED lines=20> */
[----:B------:R-:W2:Y:S04]  /*8e60*/  LDL R29, [R7] ;  /* 0x00000000071d7983 */ /* 0x000ea80000100800 */
        /* <DEDUP_REMOVED lines=9> */
[----:B------:R-:W-:-:S02]  /*8f00*/  VIADD R20, R20, 0x4 ;  /* 0x0000000414147836 */ /* 0x000fc40000000000 */
[----:B------:R-:W-:Y:S01]  /*8f10*/  VIADD R19, R19, 0x4 ;  /* 0x0000000413137836 */ /* 0x000fe20000000000 */
[----:B--2---:R-:W-:Y:S02]  /*8f20*/  LOP3.LUT R0, R0, 0xffff, RZ, 0xc0, !PT ;  /* 0x0000ffff00007812 */ /* 0x004fe400078ec0ff */
[----:B---3--:R-:W-:-:S04]  /*8f30*/  LOP3.LUT R23, R23, 0xff, RZ, 0xc0, !PT ;  /* 0x000000ff17177812 */ /* 0x008fc800078ec0ff */
[----:B------:R-:W-:Y:S01]  /*8f40*/  LEA R23, R0, R23, 0x8 ;  /* 0x0000001700177211 */ /* 0x000fe200078e40ff */
[----:B----4-:R-:W-:-:S05]  /*8f50*/  IMAD R22, R22, 0x100, R25 ;  /* 0x0000010016167824 */ /* 0x010fca00078e0219 */
[----:B------:R-:W-:-:S13]  /*8f60*/  ISETP.GE.U32.AND P1, PT, R23, R22, PT ;  /* 0x000000161700720c */ /* 0x000fda0003f26070 */
[----:B------:R-:W-:Y:S04]  /*8f70*/  @!P1 STL [R9+0x20], R29 ;  /* 0x0000201d09009387 */ /* 0x000fe80000100800 */
[----:B------:R0:W-:Y:S01]  /*8f80*/  @!P1 STL [R7], R21 ;  /* 0x0000001507009387 */ /* 0x0001e20000100800 */
[----:B------:R-:W-:Y:S01]  /*8f90*/  ISETP.NE.AND P1, PT, R20, RZ, PT ;  /* 0x000000ff1400720c */ /* 0x000fe20003f25270 */
[----:B0-----:R-:W-:-:S12]  /*8fa0*/  VIADD R7, R7, 0x10 ;  /* 0x0000001007077836 */ /* 0x001fd80000000000 */
[----:B------:R-:W-:Y:S05]  /*8fb0*/  @P1 BRA `(.L_x_122) ;  /* 0xfffffff800e41947 */ /* 0x000fea000383ffff */
[----:B------:R-:W-:Y:S05]  /*8fc0*/  BSYNC.RECONVERGENT B3 ;  /* 0x0000000000037941 */ /* 0x000fea0003800200 */
.L_x_121:
[----:B------:R-:W-:-:S07]  /*8fd0*/  VIADD R7, R19, 0x1 ;  /* 0x0000000113077836 */ /* 0x000fce0000000000 */
.L_x_120:
[----:B------:R-:W-:Y:S05]  /*8fe0*/  BSYNC.RECONVERGENT B2 ;  /* 0x0000000000027941 */ /* 0x000fea0003800200 */
.L_x_119:
[----:B------:R-:W-:-:S13]  /*8ff0*/  LOP3.LUT P1, RZ, R8, 0x3, RZ, 0xc0, !PT ;  /* 0x0000000308ff7812 */ /* 0x000fda000782c0ff */
[----:B------:R-:W-:Y:S05]  /*9000*/  @!P1 BRA `(.L_x_118) ;  /* 0x0000000000f09947 */ /* 0x000fea0003800000 */
[----:B------:R-:W-:Y:S01]  /*9010*/  LOP3.LUT R0, R6, 0x3, RZ, 0x3c, !PT ;  /* 0x0000000306007812 */ /* 0x000fe200078e3cff */
[----:B------:R-:W-:Y:S04]  /*9020*/  BSSY.RECONVERGENT B2, `(.L_x_123) ;  /* 0x0000029000027945 */ /* 0x000fe80003800200 */
[----:B------:R-:W-:-:S05]  /*9030*/  IMAD.IADD R0, R17, 0x1, R0 ;  /* 0x0000000111007824 */ /* 0x000fca00078e0200 */
[C---:B------:R-:W-:Y:S02]  /*9040*/  LOP3.LUT R8, R0.reuse, 0x3, RZ, 0xc0, !PT ;  /* 0x0000000300087812 */ /* 0x040fe400078ec0ff */
[----:B------:R-:W-:Y:S02]  /*9050*/  LOP3.LUT R0, R0, 0x1, RZ, 0xc0, !PT ;  /* 0x0000000100007812 */ /* 0x000fe400078ec0ff */
[----:B------:R-:W-:Y:S02]  /*9060*/  ISETP.NE.AND P2, PT, R8, 0x1, PT ;  /* 0x000000010800780c */ /* 0x000fe40003f45270 */
[----:B------:R-:W-:-:S11]  /*9070*/  ISETP.NE.U32.AND P1, PT, R0, 0x1, PT ;  /* 0x000000010000780c */ /* 0x000fd60003f25070 */
[----:B------:R-:W-:Y:S05]  /*9080*/  @!P2 BRA `(.L_x_124) ;  /* 0x000000000088a947 */ /* 0x000fea0003800000 */
[----:B------:R-:W-:Y:S01]  /*9090*/  IMAD R0, R7, 0x4, R16 ;  /* 0x0000000407007824 */ /* 0x000fe200078e0210 */
[----:B------:R-:W2:Y:S04]  /*90a0*/  LDL R19, [R9+0x20] ;  /* 0x0000200009137983 */ /* 0x000ea80000100800 */
[----:B------:R-:W3:Y:S01]  /*90b0*/  LDL R25, [R0] ;  /* 0x0000000000197983 */ /* 0x000ee20000100800 */
[C---:B--2---:R-:W-:Y:S02]  /*90c0*/  IADD3 R12, P2, PT, R10.reuse, R19, RZ ;  /* 0x000000130a0c7210 */ /* 0x044fe40007f5e0ff */
[----:B---3--:R-:W-:Y:S02]  /*90d0*/  IADD3 R14, P3, PT, R10, R25, RZ ;  /* 0x000000190a0e7210 */ /* 0x008fe40007f7e0ff */
[----:B------:R-:W-:-:S02]  /*90e0*/  LEA.HI.X.SX32 R13, R19, R11, 0x1, P2 ;  /* 0x0000000b130d7211 */ /* 0x000fc400010f0eff */
        /* <DEDUP_REMOVED lines=9> */
[----:B------:R0:W-:Y:S04]  /*9180*/  @!P2 STL [R0], R19 ;  /* 0x000000130000a387 */ /* 0x0001e80000100800 */
[----:B------:R-:W2:Y:S04]  /*9190*/  LDL R27, [R0+0x4] ;  /* 0x00000400001b7983 */ /* 0x000ea80000100800 */
        /* <DEDUP_REMOVED lines=9> */
[----:B------:R-:W-:Y:S01]  /*9230*/  VIADD R7, R7, 0x2 ;  /* 0x0000000207077836 */ /* 0x000fe20000000000 */
[----:B--2---:R-:W-:-:S02]  /*9240*/  LOP3.LUT R8, R8, 0xffff, RZ, 0xc0, !PT ;  /* 0x0000ffff08087812 */ /* 0x004fc400078ec0ff */
[----:B---3--:R-:W-:-:S04]  /*9250*/  LOP3.LUT R23, R23, 0xff, RZ, 0xc0, !PT ;  /* 0x000000ff17177812 */ /* 0x008fc800078ec0ff */
[----:B------:R-:W-:Y:S01]  /*9260*/  LEA R23, R8, R23, 0x8 ;  /* 0x0000001708177211 */ /* 0x000fe200078e40ff */
[----:B----4-:R-:W-:-:S05]  /*9270*/  IMAD R14, R14, 0x100, R15 ;  /* 0x000001000e0e7824 */ /* 0x010fca00078e020f */
[----:B------:R-:W-:-:S13]  /*9280*/  ISETP.GE.U32.AND P2, PT, R23, R14, PT ;  /* 0x0000000e1700720c */ /* 0x000fda0003f46070 */
[----:B------:R0:W-:Y:S04]  /*9290*/  @!P2 STL [R9+0x20], R27 ;  /* 0x0000201b0900a387 */ /* 0x0001e80000100800 */
[----:B------:R0:W-:Y:S02]  /*92a0*/  @!P2 STL [R0+0x4], R19 ;  /* 0x000004130000a387 */ /* 0x0001e40000100800 */
.L_x_124:
[----:B------:R-:W-:Y:S05]  /*92b0*/  BSYNC.RECONVERGENT B2 ;  /* 0x0000000000027941 */ /* 0x000fea0003800200 */
.L_x_123:
[----:B------:R-:W-:Y:S05]  /*92c0*/  @P1 BRA `(.L_x_118) ;  /* 0x0000000000401947 */ /* 0x000fea0003800000 */
[----:B------:R-:W-:Y:S01]  /*92d0*/  IMAD R8, R7, 0x4, R16 ;  /* 0x0000000407087824 */ /* 0x000fe200078e0210 */
[----:B------:R-:W2:Y:S04]  /*92e0*/  LDL R21, [R9+0x20] ;  /* 0x0000200009157983 */ /* 0x000ea80000100800 */
[----:B------:R-:W3:Y:S01]  /*92f0*/  LDL R23, [R8] ;  /* 0x0000000008177983 */ /* 0x000ee20000100800 */
[C---:B--2---:R-:W-:Y:S02]  /*9300*/  IADD3 R14, P1, PT, R10.reuse, R21, RZ ;  /* 0x000000150a0e7210 */ /* 0x044fe40007f3e0ff */
[----:B---3--:R-:W-:Y:S02]  /*9310*/  IADD3 R12, P2, PT, R10, R23, RZ ;  /* 0x000000170a0c7210 */ /* 0x008fe40007f5e0ff */
[----:B------:R-:W-:-:S02]  /*9320*/  LEA.HI.X.SX32 R15, R21, R11, 0x1, P1 ;  /* 0x0000000b150f7211 */ /* 0x000fc400008f0eff */
[----:B------:R-:W-:-:S03]  /*9330*/  LEA.HI.X.SX32 R13, R23, R11, 0x1, P2 ;  /* 0x0000000b170d7211 */ /* 0x000fc600010f0eff */
[----:B0-----:R-:W2:Y:S04]  /*9340*/  LD.E.U8 R0, desc[UR36][R14.64+0x5] ;  /* 0x000005240e007980 */ /* 0x001ea8000c101100 */
[----:B------:R-:W2:Y:S04]  /*9350*/  LD.E.U8 R7, desc[UR36][R14.64+0x6] ;  /* 0x000006240e077980 */ /* 0x000ea8000c101100 */
[----:B------:R-:W3:Y:S04]  /*9360*/  LD.E.U8 R19, desc[UR36][R12.64+0x5] ;  /* 0x000005240c137980 */ /* 0x000ee8000c101100 */
[----:B------:R-:W3:Y:S01]  /*9370*/  LD.E.U8 R20, desc[UR36][R12.64+0x6] ;  /* 0x000006240c147980 */ /* 0x000ee2000c101100 */
[----:B--2---:R-:W-:-:S02]  /*9380*/  IMAD R0, R0, 0x100, R7 ;  /* 0x0000010000007824 */ /* 0x004fc400078e0207 */
[----:B---3--:R-:W-:-:S05]  /*9390*/  IMAD R19, R19, 0x100, R20 ;  /* 0x0000010013137824 */ /* 0x008fca00078e0214 */
[----:B------:R-:W-:-:S13]  /*93a0*/  ISETP.GE.U32.AND P1, PT, R0, R19, PT ;  /* 0x000000130000720c */ /* 0x000fda0003f26070 */
[----:B------:R1:W-:Y:S04]  /*93b0*/  @!P1 STL [R9+0x20], R23 ;  /* 0x0000201709009387 */ /* 0x0003e80000100800 */
[----:B------:R1:W-:Y:S02]  /*93c0*/  @!P1 STL [R8], R21 ;  /* 0x0000001508009387 */ /* 0x0003e40000100800 */
.L_x_118:
[----:B------:R-:W-:Y:S05]  /*93d0*/  BSYNC.RECONVERGENT B1 ;  /* 0x0000000000017941 */ /* 0x000fea0003800200 */
.L_x_117:
[----:B------:R-:W-:Y:S01]  /*93e0*/  VIADD R6, R6, 0x1 ;  /* 0x0000000106067836 */ /* 0x000fe20000000000 */
[----:B------:R-:W-:Y:S06]  /*93f0*/  @P0 BRA `(.L_x_125) ;  /* 0xfffffff400880947 */ /* 0x000fec000383ffff */
[----:B------:R-:W-:Y:S05]  /*9400*/  BSYNC.RECONVERGENT B0 ;  /* 0x0000000000007941 */ /* 0x000fea0003800200 */
.L_x_116:
[----:B------:R-:W-:Y:S01]  /*9410*/  ISETP.GE.U32.AND P0, PT, R17, 0x10, PT ;  /* 0x000000101100780c */ /* 0x000fe20003f06070 */
[----:B------:R-:W-:Y:S01]  /*9420*/  BSSY.RECONVERGENT B7, `(.L_x_126) ;  /* 0x0000100000077945 */ /* 0x000fe20003800200 */
[----:B0-----:R-:W-:-:S11]  /*9430*/  IMAD.MOV.U32 R27, RZ, RZ, RZ ;  /* 0x000000ffff1b7224 */ /* 0x001fd600078e00ff */
[----:B------:R-:W-:Y:S05]  /*9440*/  @!P0 BRA `(.L_x_127) ;  /* 0x0000000c00f48947 */ /* 0x000fea0003800000 */
[----:B------:R-:W-:Y:S01]  /*9450*/  IADD3 RZ, P0, PT, R18, 0x10, RZ ;  /* 0x0000001012ff7810 */ /* 0x000fe20007f1e0ff */
[----:B------:R-:W-:Y:S01]  /*9460*/  VIADD R25, R1, 0x40 ;  /* 0x0000004001197836 */ /* 0x000fe20000000000 */
[----:B------:R-:W-:-:S03]  /*9470*/  LOP3.LUT R27, R17, 0x7ffffff0, RZ, 0xc0, !PT ;  /* 0x7ffffff0111b7812 */ /* 0x000fc600078ec0ff */
[----:B------:R-:W-:Y:S02]  /*9480*/  IMAD.X R24, RZ, RZ, R2, P0 ;  /* 0x000000ffff187224 */ /* 0x000fe400000e0602 */
[----:B-1----:R-:W-:-:S07]  /*9490*/  IMAD.MOV R23, RZ, RZ, -R27 ;  /* 0x000000ffff177224 */ /* 0x002fce00078e0a1b */
.L_x_144:
[----:B------:R-:W0:Y:S01]  /*94a0*/  LDC.64 R4, c[0x4][0x8] ;  /* 0x01000200ff047b82 */ /* 0x000e220000000a00 */
[----:B------:R-:W2:Y:S01]  /*94b0*/  LDL R11, [R25+-0x20] ;  /* 0xffffe000190b7983 */ /* 0x000ea20000100800 */
[----:B------:R-:W-:Y:S01]  /*94c0*/  MOV R22, 0x0 ;  /* 0x0000000000167802 */ /* 0x000fe20000000f00 */
[----:B------:R-:W1:Y:S02]  /*94d0*/  LDCU.64 UR4, c[0x4][0x28] ;  /* 0x01000500ff0477ac */ /* 0x000e640008000a00 */
[----:B0-----:R-:W3:Y:S03]  /*94e0*/  LDG.E.64 R4, desc[UR36][R4.64] ;  /* 0x0000002404047981 */ /* 0x001ee6000c1e1b00 */
[----:B------:R0:W4:Y:S01]  /*94f0*/  LDC.64 R8, c[0x4][R22] ;  /* 0x0100000016087b82 */ /* 0x0001220000000a00 */
[----:B------:R-:W-:Y:S01]  /*9500*/  IADD3 R23, PT, PT, R23, 0x10, RZ ;  /* 0x0000001017177810 */ /* 0x000fe20007ffe0ff */
[----:B------:R-:W-:-:S02]  /*9510*/  VIADD R19, R18, 0x10 ;  /* 0x0000001012137836 */ /* 0x000fc40000000000 */
[----:B------:R-:W-:Y:S02]  /*9520*/  IMAD.MOV.U32 R7, RZ, RZ, R24 ;  /* 0x000000ffff077224 */ /* 0x000fe400078e0018 */
[----:B------:R-:W-:Y:S01]  /*9530*/  IMAD.MOV.U32 R6, RZ, RZ, R19 ;  /* 0x000000ffff067224 */ /* 0x000fe200078e0013 */
[--C-:B--2---:R-:W-:Y:S02]  /*9540*/  SHF.R.S32.HI R3, RZ, 0x1f, R11.reuse ;  /* 0x0000001fff037819 */ /* 0x104fe4000001140b */
[----:B---3--:R-:W-:Y:S01]  /*9550*/  IADD3 R10, P0, P1, R4, 0x7, R11 ;  /* 0x00000007040a7810 */ /* 0x008fe2000791e00b */
[----:B-1----:R-:W-:-:S03]  /*9560*/  IMAD.U32 R4, RZ, RZ, UR4 ;  /* 0x00000004ff047e24 */ /* 0x002fc6000f8e00ff */
[----:B------:R-:W-:Y:S01]  /*9570*/  IADD3.X R11, PT, PT, R5, RZ, R3, P0, P1 ;  /* 0x000000ff050b7210 */ /* 0x000fe200007e2403 */
[----:B------:R-:W-:Y:S01]  /*9580*/  IMAD.U32 R5, RZ, RZ, UR5 ;  /* 0x00000005ff057e24 */ /* 0x000fe2000f8e00ff */
[----:B------:R-:W-:-:S03]  /*9590*/  ISETP.NE.AND P0, PT, R23, RZ, PT ;  /* 0x000000ff1700720c */ /* 0x000fc60003f05270 */
[----:B------:R0:W-:Y:S01]  /*95a0*/  STL.64 [R1+0x10], R10 ;  /* 0x0000100a01007387 */ /* 0x0001e20000100a00 */
[----:B----4-:R-:W-:-:S09]  /*95b0*/  P2R R0, PR, RZ, 0x1 ;  /* 0x00000001ff007803 */ /* 0x010fd20000000000 */
[----:B------:R-:W-:-:S07]  /*95c0*/  LEPC R20, `(.L_x_128) ;  /* 0x000000001014794e */ /* 0x000fce0000000000 */
[----:B0-----:R-:W-:Y:S05]  /*95d0*/  CALL.ABS.NOINC R8 ;  /* 0x0000000008007343 */ /* 0x001fea0003c00000 */
.L_x_128:
[----:B------:R-:W0:Y:S01]  /*95e0*/  LDC.64 R12, c[0x4][0x8] ;  /* 0x01000200ff0c7b82 */ /* 0x000e220000000a00 */
[----:B------:R-:W2:Y:S01]  /*95f0*/  LDL R11, [R25+-0x1c] ;  /* 0xffffe400190b7983 */ /* 0x000ea20000100800 */
[----:B------:R-:W1:Y:S03]  /*9600*/  LDCU.64 UR4, c[0x4][0x28] ;  /* 0x01000500ff0477ac */ /* 0x000e660008000a00 */
[----:B0-----:R-:W3:Y:S03]  /*9610*/  LDG.E.64 R12, desc[UR36][R12.64] ;  /* 0x000000240c0c7981 */ /* 0x001ee6000c1e1b00 */
[----:B------:R0:W4:Y:S01]  /*9620*/  LDC.64 R8, c[0x4][R22] ;  /* 0x0100000016087b82 */ /* 0x0001220000000a00 */
[----:B-1----:R-:W-:Y:S02]  /*9630*/  IMAD.U32 R4, RZ, RZ, UR4 ;  /* 0x00000004ff047e24 */ /* 0x002fe4000f8e00ff */
[----:B------:R-:W-:-:S02]  /*9640*/  IMAD.U32 R5, RZ, RZ, UR5 ;  /* 0x00000005ff057e24 */ /* 0x000fc4000f8e00ff */
[----:B------:R-:W-:Y:S02]  /*9650*/  IMAD.MOV.U32 R6, RZ, RZ, R19 ;  /* 0x000000ffff067224 */ /* 0x000fe400078e0013 */
[----:B------:R-:W-:Y:S01]  /*9660*/  IMAD.MOV.U32 R7, RZ, RZ, R24 ;  /* 0x000000ffff077224 */ /* 0x000fe200078e0018 */
[--C-:B--2---:R-:W-:Y:S02]  /*9670*/  SHF.R.S32.HI R3, RZ, 0x1f, R11.reuse ;  /* 0x0000001fff037819 */ /* 0x104fe4000001140b */
[----:B---3--:R-:W-:-:S04]  /*9680*/  IADD3 R10, P0, P1, R12, 0x7, R11 ;  /* 0x000000070c0a7810 */ /* 0x008fc8000791e00b */
[----:B------:R-:W-:-:S05]  /*9690*/  IADD3.X R11, PT, PT, R13, RZ, R3, P0, P1 ;  /* 0x000000ff0d0b7210 */ /* 0x000fca00007e2403 */
[----:B----4-:R0:W-:Y:S04]  /*96a0*/  STL.64 [R1+0x10], R10 ;  /* 0x0000100a01007387 */ /* 0x0101e80000100a00 */
[----:B------:R-:W-:-:S07]  /*96b0*/  LEPC R20, `(.L_x_129) ;  /* 0x000000001014794e */ /* 0x000fce0000000000 */
[----:B0-----:R-:W-:Y:S05]  /*96c0*/  CALL.ABS.NOINC R8 ;  /* 0x0000000008007343 */ /* 0x001fea0003c00000 */
.L_x_129:
[----:B------:R-:W0:Y:S01]  /*96d0*/  LDC.64 R12, c[0x4][0x8] ;  /* 0x01000200ff0c7b82 */ /* 0x000e220000000a00 */
[----:B------:R-:W2:Y:S01]  /*96e0*/  LDL R11, [R25+-0x18] ;  /* 0xffffe800190b7983 */ /* 0x000ea20000100800 */
[----:B------:R-:W1:Y:S03]  /*96f0*/  LDCU.64 UR4, c[0x4][0x28] ;  /* 0x01000500ff0477ac */ /* 0x000e660008000a00 */
[----:B0-----:R-:W3:Y:S03]  /*9700*/  LDG.E.64 R12, desc[UR36][R12.64] ;  /* 0x000000240c0c7981 */ /* 0x001ee6000c1e1b00 */
[----:B------:R0:W4:Y:S01]  /*9710*/  LDC.64 R8, c[0x4][R22] ;  /* 0x0100000016087b82 */ /* 0x0001220000000a00 */
[----:B-1----:R-:W-:Y:S01]  /*9720*/  MOV R4, UR4 ;  /* 0x0000000400047c02 */ /* 0x002fe20008000f00 */
        /* <DEDUP_REMOVED lines=9> */
.L_x_130:
        /* <DEDUP_REMOVED lines=15> */
.L_x_131:
[----:B------:R-:W0:Y:S01]  /*98b0*/  LDC.64 R12, c[0x4][0x8] ;  /* 0x01000200ff0c7b82 */ /* 0x000e220000000a00 */
[----:B------:R-:W2:Y:S01]  /*98c0*/  LDL R11, [R25+-0x10] ;  /* 0xfffff000190b7983 */ /* 0x000ea20000100800 */
[----:B------:R-:W1:Y:S03]  /*98d0*/  LDCU.64 UR4, c[0x4][0x28] ;  /* 0x01000500ff0477ac */ /* 0x000e660008000a00 */
[----:B0-----:R-:W3:Y:S03]  /*98e0*/  LDG.E.64 R12, desc[UR36][R12.64] ;  /* 0x000000240c0c7981 */ /* 0x001ee6000c1e1b00 */
[----:B------:R0:W4:Y:S01]  /*98f0*/  LDC.64 R8, c[0x4][R22] ;  /* 0x0100000016087b82 */ /* 0x0001220000000a00 */
[----:B-1----:R-:W-:Y:S01]  /*9900*/  IMAD.U32 R4, RZ, RZ, UR4 ;  /* 0x00000004ff047e24 */ /* 0x002fe2000f8e00ff */
[----:B------:R-:W-:Y:S01]  /*9910*/  MOV R6, R19 ;  /* 0x0000001300067202 */ /* 0x000fe20000000f00 */
[----:B------:R-:W-:-:S02]  /*9920*/  IMAD.U32 R5, RZ, RZ, UR5 ;  /* 0x00000005ff057e24 */ /* 0x000fc4000f8e00ff */
[----:B------:R-:W-:Y:S01]  /*9930*/  IMAD.MOV.U32 R7, RZ, RZ, R24 ;  /* 0x000000ffff077224 */ /* 0x000fe200078e0018 */
[--C-:B--2---:R-:W-:Y:S02]  /*9940*/  SHF.R.S32.HI R3, RZ, 0x1f, R11.reuse ;  /* 0x0000001fff037819 */ /* 0x104fe4000001140b */
[----:B---3--:R-:W-:-:S04]  /*9950*/  IADD3 R10, P0, P1, R12, 0x7, R11 ;  /* 0x000000070c0a7810 */ /* 0x008fc8000791e00b */
[----:B------:R-:W-:-:S05]  /*9960*/  IADD3.X R11, PT, PT, R13, RZ, R3, P0, P1 ;  /* 0x000000ff0d0b7210 */ /* 0x000fca00007e2403 */
[----:B----4-:R0:W-:Y:S04]  /*9970*/  STL.64 [R1+0x10], R10 ;  /* 0x0000100a01007387 */ /* 0x0101e80000100a00 */
[----:B------:R-:W-:-:S07]  /*9980*/  LEPC R20, `(.L_x_132) ;  /* 0x000000001014794e */ /* 0x000fce0000000000 */
[----:B0-----:R-:W-:Y:S05]  /*9990*/  CALL.ABS.NOINC R8 ;  /* 0x0000000008007343 */ /* 0x001fea0003c00000 */
.L_x_132:
        /* <DEDUP_REMOVED lines=15> */
.L_x_133:
        /* <DEDUP_REMOVED lines=15> */
.L_x_134:
        /* <DEDUP_REMOVED lines=15> */
.L_x_135:
[----:B------:R-:W0:Y:S01]  /*9c70*/  LDC.64 R12, c[0x4][0x8] ;  /* 0x01000200ff0c7b82 */ /* 0x000e220000000a00 */
[----:B------:R-:W2:Y:S01]  /*9c80*/  LDL R11, [R25] ;  /* 0x00000000190b7983 */ /* 0x000ea20000100800 */
        /* <DEDUP_REMOVED lines=13> */
.L_x_136:
[----:B------:R-:W0:Y:S01]  /*9d60*/  LDC.64 R12, c[0x4][0x8] ;  /* 0x01000200ff0c7b82 */ /* 0x000e220000000a00 */
[----:B------:R-:W2:Y:S01]  /*9d70*/  LDL R11, [R25+0x4] ;  /* 0x00000400190b7983 */ /* 0x000ea20000100800 */
        /* <DEDUP_REMOVED lines=13> */
.L_x_137:
[----:B------:R-:W0:Y:S01]  /*9e50*/  LDC.64 R12, c[0x4][0x8] ;  /* 0x01000200ff0c7b82 */ /* 0x000e220000000a00 */
[----:B------:R-:W2:Y:S01]  /*9e60*/  LDL R11, [R25+0x8] ;  /* 0x00000800190b7983 */ /* 0x000ea20000100800 */
        /* <DEDUP_REMOVED lines=13> */
.L_x_138:
        /* <DEDUP_REMOVED lines=15> */
.L_x_139:
[----:B------:R-:W0:Y:S01]  /*a030*/  LDC.64 R12, c[0x4][0x8] ;  /* 0x01000200ff0c7b82 */ /* 0x000e220000000a00 */
[----:B------:R-:W2:Y:S01]  /*a040*/  LDL R11, [R25+0x10] ;  /* 0x00001000190b7983 */ /* 0x000ea20000100800 */
        /* <DEDUP_REMOVED lines=13> */
.L_x_140:
        /* <DEDUP_REMOVED lines=15> */
.L_x_141:
        /* <DEDUP_REMOVED lines=15> */
.L_x_142:
        /* <DEDUP_REMOVED lines=15> */
.L_x_143:
[----:B------:R-:W-:Y:S01]  /*a3f0*/  ISETP.NE.AND P6, PT, R23, RZ, PT ;  /* 0x000000ff1700720c */ /* 0x000fe20003fc5270 */
[----:B------:R-:W-:-:S12]  /*a400*/  VIADD R25, R25, 0x40 ;  /* 0x0000004019197836 */ /* 0x000fd80000000000 */
[----:B------:R-:W-:Y:S05]  /*a410*/  @P6 BRA `(.L_x_144) ;  /* 0xfffffff000206947 */ /* 0x000fea000383ffff */
.L_x_127:
[----:B------:R-:W-:Y:S05]  /*a420*/  BSYNC.RECONVERGENT B7 ;  /* 0x0000000000077941 */ /* 0x000fea0003800200 */
.L_x_126:
[----:B------:R-:W-:-:S13]  /*a430*/  LOP3.LUT P0, R0, R17, 0xf, RZ, 0xc0, !PT ;  /* 0x0000000f11007812 */ /* 0x000fda000780c0ff */
[----:B------:R-:W-:Y:S05]  /*a440*/  @!P0 EXIT ;  /* 0x000000000000894d */ /* 0x000fea0003800000 */
[----:B------:R-:W-:Y:S01]  /*a450*/  ISETP.GE.U32.AND P0, PT, R0, 0x8, PT ;  /* 0x000000080000780c */ /* 0x000fe20003f06070 */
[----:B------:R-:W-:Y:S01]  /*a460*/  BSSY.RECONVERGENT B7, `(.L_x_145) ;  /* 0x0000080000077945 */ /* 0x000fe20003800200 */
[----:B------:R-:W-:-:S11]  /*a470*/  LOP3.LUT R25, R17, 0x7, RZ, 0xc0, !PT ;  /* 0x0000000711197812 */ /* 0x000fd600078ec0ff */
[----:B------:R-:W-:Y:S05]  /*a480*/  @!P0 BRA `(.L_x_146) ;  /* 0x0000000400f48947 */ /* 0x000fea0003800000 */
[----:B------:R-:W0:Y:S01]  /*a490*/  LDC.64 R6, c[0x4][0x8] ;  /* 0x01000200ff067b82 */ /* 0x000e220000000a00 */
[----:B------:R-:W-:Y:S01]  /*a4a0*/  IMAD R24, R27, 0x4, R16 ;  /* 0x000000041b187824 */ /* 0x000fe200078e0210 */
[----:B-1----:R-:W-:Y:S01]  /*a4b0*/  MOV R23, 0x0 ;  /* 0x0000000000177802 */ /* 0x002fe20000000f00 */
[----:B------:R-:W1:Y:S03]  /*a4c0*/  LDCU.64 UR4, c[0x4][0x28] ;  /* 0x01000500ff0477ac */ /* 0x000e660008000a00 */
[----:B------:R-:W2:Y:S04]  /*a4d0*/  LDL R11, [R24] ;  /* 0x00000000180b7983 */ /* 0x000ea80000100800 */
[----:B0-----:R-:W3:Y:S01]  /*a4e0*/  LDG.E.64 R6, desc[UR36][R6.64] ;  /* 0x0000002406067981 */ /* 0x001ee2000c1e1b00 */
[----:B------:R0:W4:Y:S01]  /*a4f0*/  LDC.64 R8, c[0x4][R23] ;  /* 0x0100000017087b82 */ /* 0x0001220000000a00 */
[----:B-1----:R-:W-:Y:S01]  /*a500*/  IMAD.U32 R4, RZ, RZ, UR4 ;  /* 0x00000004ff047e24 */ /* 0x002fe2000f8e00ff */
[----:B------:R-:W-:-:S02]  /*a510*/  MOV R5, UR5 ;  /* 0x0000000500057c02 */ /* 0x000fc40008000f00 */
[--C-:B--2---:R-:W-:Y:S02]  /*a520*/  SHF.R.S32.HI R3, RZ, 0x1f, R11.reuse ;  /* 0x0000001fff037819 */ /* 0x104fe4000001140b */
[----:B---3--:R-:W-:-:S04]  /*a530*/  IADD3 R10, P0, P1, R6, 0x7, R11 ;  /* 0x00000007060a7810 */ /* 0x008fc8000791e00b */
[----:B------:R-:W-:Y:S02]  /*a540*/  IADD3.X R11, PT, PT, R7, RZ, R3, P0, P1 ;  /* 0x000000ff070b7210 */ /* 0x000fe400007e2403 */
[----:B------:R-:W-:-:S03]  /*a550*/  IADD3 R22, P0, PT, R18, 0x10, RZ ;  /* 0x0000001012167810 */ /* 0x000fc60007f1e0ff */
[----:B------:R0:W-:Y:S02]  /*a560*/  STL.64 [R1+0x10], R10 ;  /* 0x0000100a01007387 */ /* 0x0001e40000100a00 */
[----:B------:R-:W-:Y:S02]  /*a570*/  IMAD.X R19, RZ, RZ, R2, P0 ;  /* 0x000000ffff137224 */ /* 0x000fe400000e0602 */
[----:B------:R-:W-:Y:S02]  /*a580*/  IMAD.MOV.U32 R6, RZ, RZ, R22 ;  /* 0x000000ffff067224 */ /* 0x000fe400078e0016 */
[----:B----4-:R-:W-:-:S07]  /*a590*/  IMAD.MOV.U32 R7, RZ, RZ, R19 ;  /* 0x000000ffff077224 */ /* 0x010fce00078e0013 */
[----:B------:R-:W-:-:S07]  /*a5a0*/  LEPC R20, `(.L_x_147) ;  /* 0x000000001014794e */ /* 0x000fce0000000000 */
[----:B0-----:R-:W-:Y:S05]  /*a5b0*/  CALL.ABS.NOINC R8 ;  /* 0x0000000008007343 */ /* 0x001fea0003c00000 */
.L_x_147:
        /* <DEDUP_REMOVED lines=15> */
.L_x_148:
        /* <DEDUP_REMOVED lines=15> */
.L_x_149:
        /* <DEDUP_REMOVED lines=15> */
.L_x_150:
        /* <DEDUP_REMOVED lines=15> */
.L_x_151:
[----:B------:R-:W0:Y:S01]  /*a980*/  LDC.64 R12, c[0x4][0x8] ;  /* 0x01000200ff0c7b82 */ /* 0x000e220000000a00 */
[----:B------:R-:W2:Y:S01]  /*a990*/  LDL R11, [R24+0x14] ;  /* 0x00001400180b7983 */ /* 0x000ea20000100800 */
[----:B------:R-:W1:Y:S03]  /*a9a0*/  LDCU.64 UR4, c[0x4][0x28] ;  /* 0x01000500ff0477ac */ /* 0x000e660008000a00 */
[----:B0-----:R-:W3:Y:S03]  /*a9b0*/  LDG.E.64 R12, desc[UR36][R12.64] ;  /* 0x000000240c0c7981 */ /* 0x001ee6000c1e1b00 */
[----:B------:R0:W4:Y:S01]  /*a9c0*/  LDC.64 R8, c[0x4][R23] ;  /* 0x0100000017087b82 */ /* 0x0001220000000a00 */
[----:B-1----:R-:W-:Y:S01]  /*a9d0*/  IMAD.U32 R4, RZ, RZ, UR4 ;  /* 0x00000004ff047e24 */ /* 0x002fe2000f8e00ff */
[----:B------:R-:W-:Y:S01]  /*a9e0*/  MOV R5, UR5 ;  /* 0x0000000500057c02 */ /* 0x000fe20008000f00 */
[----:B------:R-:W-:-:S02]  /*a9f0*/  IMAD.MOV.U32 R6, RZ, RZ, R22 ;  /* 0x000000ffff067224 */ /* 0x000fc400078e0016 */
[----:B------:R-:W-:Y:S01]  /*aa00*/  IMAD.MOV.U32 R7, RZ, RZ, R19 ;  /* 0x000000ffff077224 */ /* 0x000fe200078e0013 */
[--C-:B--2---:R-:W-:Y:S02]  /*aa10*/  SHF.R.S32.HI R3, RZ, 0x1f, R11.reuse ;  /* 0x0000001fff037819 */ /* 0x104fe4000001140b */
[----:B---3--:R-:W-:-:S04]  /*aa20*/  IADD3 R10, P0, P1, R12, 0x7, R11 ;  /* 0x000000070c0a7810 */ /* 0x008fc8000791e00b */
[----:B------:R-:W-:-:S05]  /*aa30*/  IADD3.X R11, PT, PT, R13, RZ, R3, P0, P1 ;  /* 0x000000ff0d0b7210 */ /* 0x000fca00007e2403 */
[----:B----4-:R0:W-:Y:S04]  /*aa40*/  STL.64 [R1+0x10], R10 ;  /* 0x0000100a01007387 */ /* 0x0101e80000100a00 */
[----:B------:R-:W-:-:S07]  /*aa50*/  LEPC R20, `(.L_x_152) ;  /* 0x000000001014794e */ /* 0x000fce0000000000 */
[----:B0-----:R-:W-:Y:S05]  /*aa60*/  CALL.ABS.NOINC R8 ;  /* 0x0000000008007343 */ /* 0x001fea0003c00000 */
.L_x_152:
        /* <DEDUP_REMOVED lines=15> */
.L_x_153:
        /* <DEDUP_REMOVED lines=15> */
.L_x_154:
[----:B------:R-:W-:-:S07]  /*ac50*/  VIADD R27, R27, 0x8 ;  /* 0x000000081b1b7836 */ /* 0x000fce0000000000 */
.L_x_146:
[----:B------:R-:W-:Y:S05]  /*ac60*/  BSYNC.RECONVERGENT B7 ;  /* 0x0000000000077941 */ /* 0x000fea0003800200 */
.L_x_145:
[----:B------:R-:W-:-:S13]  /*ac70*/  ISETP.NE.AND P0, PT, R25, RZ, PT ;  /* 0x000000ff1900720c */ /* 0x000fda0003f05270 */
[----:B------:R-:W-:Y:S05]  /*ac80*/  @!P0 EXIT ;  /* 0x000000000000894d */ /* 0x000fea0003800000 */
[----:B------:R-:W-:Y:S01]  /*ac90*/  ISETP.GE.U32.AND P0, PT, R25, 0x4, PT ;  /* 0x000000041900780c */ /* 0x000fe20003f06070 */
[----:B------:R-:W-:Y:S01]  /*aca0*/  BSSY.RECONVERGENT B7, `(.L_x_155) ;  /* 0x0000044000077945 */ /* 0x000fe20003800200 */
[----:B------:R-:W-:-:S11]  /*acb0*/  LOP3.LUT R24, R17, 0x3, RZ, 0xc0, !PT ;  /* 0x0000000311187812 */ /* 0x000fd600078ec0ff */
[----:B------:R-:W-:Y:S05]  /*acc0*/  @!P0 BRA `(.L_x_156) ;  /* 0x0000000400048947 */ /* 0x000fea0003800000 */
[----:B------:R-:W0:Y:S01]  /*acd0*/  LDC.64 R6, c[0x4][0x8] ;  /* 0x01000200ff067b82 */ /* 0x000e220000000a00 */
[----:B-1----:R-:W-:Y:S01]  /*ace0*/  IMAD R23, R27, 0x4, R16 ;  /* 0x000000041b177824 */ /* 0x002fe200078e0210 */
[----:B------:R-:W-:Y:S01]  /*acf0*/  MOV R22, 0x0 ;  /* 0x0000000000167802 */ /* 0x000fe20000000f00 */
[----:B------:R-:W1:Y:S03]  /*ad00*/  LDCU.64 UR4, c[0x4][0x28] ;  /* 0x01000500ff0477ac */ /* 0x000e660008000a00 */
[----:B------:R-:W2:Y:S04]  /*ad10*/  LDL R11, [R23] ;  /* 0x00000000170b7983 */ /* 0x000ea80000100800 */
[----:B0-----:R-:W3:Y:S01]  /*ad20*/  LDG.E.64 R6, desc[UR36][R6.64] ;  /* 0x0000002406067981 */ /* 0x001ee2000c1e1b00 */
[----:B------:R0:W4:Y:S01]  /*ad30*/  LDC.64 R8, c[0x4][R22] ;  /* 0x0100000016087b82 */ /* 0x0001220000000a00 */
[----:B-1----:R-:W-:-:S02]  /*ad40*/  IMAD.U32 R4, RZ, RZ, UR4 ;  /* 0x00000004ff047e24 */ /* 0x002fc4000f8e00ff */
[----:B------:R-:W-:Y:S01]  /*ad50*/  IMAD.U32 R5, RZ, RZ, UR5 ;  /* 0x00000005ff057e24 */ /* 0x000fe2000f8e00ff */
        /* <DEDUP_REMOVED lines=10> */
.L_x_157:
        /* <DEDUP_REMOVED lines=15> */
.L_x_158:
        /* <DEDUP_REMOVED lines=15> */
.L_x_159:
        /* <DEDUP_REMOVED lines=15> */
.L_x_160:
[----:B------:R-:W-:-:S07]  /*b0d0*/  IADD3 R27, PT, PT, R27, 0x4, RZ ;  /* 0x000000041b1b7810 */ /* 0x000fce0007ffe0ff */
.L_x_156:
[----:B------:R-:W-:Y:S05]  /*b0e0*/  BSYNC.RECONVERGENT B7 ;  /* 0x0000000000077941 */ /* 0x000fea0003800200 */
.L_x_155:
[----:B------:R-:W-:-:S13]  /*b0f0*/  ISETP.NE.AND P0, PT, R24, RZ, PT ;  /* 0x000000ff1800720c */ /* 0x000fda0003f05270 */
[----:B------:R-:W-:Y:S05]  /*b100*/  @!P0 EXIT ;  /* 0x000000000000894d */ /* 0x000fea0003800000 */
[----:B------:R-:W-:Y:S01]  /*b110*/  IADD3 R18, P0, PT, R18, 0x10, RZ ;  /* 0x0000001012127810 */ /* 0x000fe20007f1e0ff */
[----:B------:R-:W-:Y:S02]  /*b120*/  IMAD R16, R27, 0x4, R16 ;  /* 0x000000041b107824 */ /* 0x000fe400078e0210 */
[----:B------:R-:W-:Y:S02]  /*b130*/  IMAD.MOV R24, RZ, RZ, -R24 ;  /* 0x000000ffff187224 */ /* 0x000fe400078e0a18 */
[----:B------:R-:W-:-:S08]  /*b140*/  IMAD.X R2, RZ, RZ, R2, P0 ;  /* 0x000000ffff027224 */ /* 0x000fd000000e0602 */
.L_x_162:
[----:B------:R-:W0:Y:S01]  /*b150*/  LDC.64 R6, c[0x4][0x8] ;  /* 0x01000200ff067b82 */ /* 0x000e220000000a00 */
[----:B-1----:R-:W2:Y:S01]  /*b160*/  LDL R9, [R16] ;  /* 0x0000000010097983 */ /* 0x002ea20000100800 */
[----:B------:R-:W-:Y:S01]  /*b170*/  MOV R0, 0x0 ;  /* 0x0000000000007802 */ /* 0x000fe20000000f00 */
[----:B------:R-:W1:Y:S02]  /*b180*/  LDCU.64 UR4, c[0x4][0x28] ;  /* 0x01000500ff0477ac */ /* 0x000e640008000a00 */
[----:B0-----:R-:W3:Y:S03]  /*b190*/  LDG.E.64 R6, desc[UR36][R6.64] ;  /* 0x0000002406067981 */ /* 0x001ee6000c1e1b00 */
[----:B------:R0:W4:Y:S01]  /*b1a0*/  LDC.64 R10, c[0x4][R0] ;  /* 0x01000000000a7b82 */ /* 0x0001220000000a00 */
[----:B------:R-:W-:Y:S02]  /*b1b0*/  VIADD R24, R24, 0x1 ;  /* 0x0000000118187836 */ /* 0x000fe40000000000 */
[----:B-1----:R-:W-:-:S02]  /*b1c0*/  IMAD.U32 R4, RZ, RZ, UR4 ;  /* 0x00000004ff047e24 */ /* 0x002fc4000f8e00ff */
[----:B------:R-:W-:Y:S01]  /*b1d0*/  IMAD.U32 R5, RZ, RZ, UR5 ;  /* 0x00000005ff057e24 */ /* 0x000fe2000f8e00ff */
[--C-:B--2---:R-:W-:Y:S02]  /*b1e0*/  SHF.R.S32.HI R3, RZ, 0x1f, R9.reuse ;  /* 0x0000001fff037819 */ /* 0x104fe40000011409 */
[----:B---3--:R-:W-:Y:S01]  /*b1f0*/  IADD3 R8, P0, P1, R6, 0x7, R9 ;  /* 0x0000000706087810 */ /* 0x008fe2000791e009 */
[----:B------:R-:W-:-:S03]  /*b200*/  IMAD.MOV.U32 R6, RZ, RZ, R18 ;  /* 0x000000ffff067224 */ /* 0x000fc600078e0012 */
[----:B------:R-:W-:Y:S01]  /*b210*/  IADD3.X R9, PT, PT, R7, RZ, R3, P0, P1 ;  /* 0x000000ff07097210 */ /* 0x000fe200007e2403 */
[----:B------:R-:W-:Y:S01]  /*b220*/  IMAD.MOV.U32 R7, RZ, RZ, R2 ;  /* 0x000000ffff077224 */ /* 0x000fe200078e0002 */
[----:B------:R-:W-:-:S03]  /*b230*/  ISETP.NE.AND P0, PT, R24, RZ, PT ;  /* 0x000000ff1800720c */ /* 0x000fc60003f05270 */
[----:B------:R0:W-:Y:S01]  /*b240*/  STL.64 [R1+0x10], R8 ;  /* 0x0000100801007387 */ /* 0x0001e20000100a00 */
[----:B----4-:R-:W-:-:S09]  /*b250*/  P2R R17, PR, RZ, 0x1 ;  /* 0x00000001ff117803 */ /* 0x010fd20000000000 */
[----:B------:R-:W-:-:S07]  /*b260*/  LEPC R20, `(.L_x_161) ;  /* 0x000000001014794e */ /* 0x000fce0000000000 */
[----:B0-----:R-:W-:Y:S05]  /*b270*/  CALL.ABS.NOINC R10 ;  /* 0x000000000a007343 */ /* 0x001fea0003c00000 */
.L_x_161:
[----:B------:R-:W-:Y:S01]  /*b280*/  ISETP.NE.AND P6, PT, R17, RZ, PT ;  /* 0x000000ff1100720c */ /* 0x000fe20003fc5270 */
[----:B------:R-:W-:-:S12]  /*b290*/  VIADD R16, R16, 0x4 ;  /* 0x0000000410107836 */ /* 0x000fd80000000000 */
[----:B------:R-:W-:Y:S05]  /*b2a0*/  @P6 BRA `(.L_x_162) ;  /* 0xfffffffc00a86947 */ /* 0x000fea000383ffff */
[----:B------:R-:W-:Y:S05]  /*b2b0*/  EXIT ;  /* 0x000000000000794d */ /* 0x000fea0003800000 */
.L_x_163:
[----:B------:R-:W-:-:S00]  /*b2c0*/  BRA `(.L_x_163) ;  /* 0xfffffffc00fc7947 */ /* 0x000fc0000383ffff */
[----:B------:R-:W-:-:S00]  /*b2d0*/  NOP ;  /* 0x0000000000007918 */ /* 0x000fc00000000000 */
        /* <DEDUP_REMOVED lines=10> */
.L_x_164:


//--------------------- .nv.global.init           --------------------------
	.section	.nv.global.init,"aw",@progbits
.nv.global.init:
	.type		$str$3,@object
	.size		$str$3,($str$1 - $str$3)
$str$3:
        /*0000*/ 	.byte	0x25, 0x73, 0x0a, 0x00
	.type		$str$1,@object
	.size		$str$1,($str$4 - $str$1)
$str$1:
        /*0004*/ 	.byte	0x25, 0x73, 0x20, 0x25, 0x64, 0x0a, 0x00
	.type		$str$4,@object
	.size		$str$4,($str - $str$4)
$str$4:
        /*000b*/ 	.byte	0x4e, 0x6f, 0x20, 0x73, 0x75, 0x63, 0x68, 0x20, 0x66, 0x69, 0x6c, 0x65, 0x20, 0x25, 0x73, 0x21
        /*001b*/ 	.byte	0x0a, 0x00
	.type		$str,@object
	.size		$str,($str$2 - $str)
$str:
        /*001d*/ 	.byte	0x3d, 0x3d, 0x3d, 0x73, 0x6f, 0x72, 0x74, 0x65, 0x64, 0x20, 0x62, 0x79, 0x20, 0x66, 0x69, 0x6c
        /*002d*/ 	.byte	0x65, 0x20, 0x73, 0x69, 0x7a, 0x65, 0x3d, 0x3d, 0x3d, 0x0a, 0x00
	.type		$str$2,@object
	.size		$str$2,(.L_3 - $str$2)
$str$2:
        /*0038*/ 	.byte	0x3d, 0x3d, 0x3d, 0x73, 0x6f, 0x72, 0x74, 0x65, 0x64, 0x20, 0x62, 0x79, 0x20, 0x6d, 0x6f, 0x64
        /*0048*/ 	.byte	0x69, 0x66, 0x69, 0x65, 0x64, 0x20, 0x74, 0x69, 0x6d, 0x65, 0x3d, 0x3d, 0x3d, 0x0a, 0x00
.L_3:


//--------------------- .nv.shared.reserved.0     --------------------------
	.section	.nv.shared.reserved.0,"aw",@nobits
	.weak		__nv_reservedSMEM_offset_0_alias
	.size		__nv_reservedSMEM_offset_0_alias, 0, 64
	.other		__nv_reservedSMEM_offset_0_alias,@"STO_CUDA_RESERVED_SHARED STV_DEFAULT"
__nv_reservedSMEM_offset_0_alias:
	.zero		0
	.zero		64


//--------------------- .nv.global                --------------------------
	.section	.nv.global,"aw",@nobits
	.align	8
.nv.global:
	.type		volume,@object
	.size		volume,(.L_0 - volume)
	.other		volume,@"STV_DEFAULT STO_CUDA_MANAGED"
volume:
	.zero		8
.L_0:


//--------------------- .nv.constant0._Z8mykernelPhS_ --------------------------
	.section	.nv.constant0._Z8mykernelPhS_,"a",@progbits
	.sectionflags	@""
	.align	4
.nv.constant0._Z8mykernelPhS_:
	.zero		912


//--------------------- SYMBOLS --------------------------

	.type		.nv.reservedSmem.offset0,@object
	.size		.nv.reservedSmem.offset0,0x4
	.type		vprintf,@function
